	.target	sm_90a

	.elftype	@"ET_EXEC"


//--------------------- .note.nv.tkinfo           --------------------------
	.section	.note.nv.tkinfo,"",@"SHT_NOTE"
	.sectionflags	@"SHF_NOTE_NV_TKINFO"
	.tkinfo
        /*0018*/ 	.word	0x00000002
        /*0030*/ 	.string	""
        /*0030*/ 	.string	"ptxas"
        /*0030*/ 	.string	"Cuda compilation tools, release 13.0, V13.0.88"
        /*0030*/ 	.string	"Build cuda_13.0.r13.0/compiler.36424714_0"
        /*0030*/ 	.string	"-arch sm_90a -m 64 "



//--------------------- .note.nv.cuinfo           --------------------------
	.section	.note.nv.cuinfo,"",@"SHT_NOTE"
	.sectionflags	@"SHF_NOTE_NV_CUINFO"
        /*0018*/ 	.short	0x0002
        /*001a*/ 	.short	0x005a
        /*001c*/ 	.short	0x0082
	.zero		2


//--------------------- .nv.info                  --------------------------
	.section	.nv.info,"",@"SHT_CUDA_INFO"
	.align	4


	//----- nvinfo : EIATTR_REGCOUNT
	.align		4
        /*0000*/ 	.byte	0x04, 0x2f
        /*0002*/ 	.short	(.L_12 - .L_11)
	.align		4
.L_11:
        /*0004*/ 	.word	index@(_ZN7cutlass13device_kernelINS_4gemm6kernel13GemmUniversalIN4cute5tupleIJiiiiEEENS1_10collective13CollectiveMmaINS1_37MainloopSm90TmaGmmaWarpSpecializedFP8ILi3ENS5_IJNS4_1CILi2EEENSA_ILi1EEESC_EEENS1_32KernelTmaWarpSpecializedPingpongEEENS5_IJNSA_ILi64EEENSA_ILi256EEENSA_ILi128EEEEEENS_12float_e4m3_tENS5_IJlSC_lEEESK_SL_NS4_8TiledMMAINS4_8MMA_AtomIJNS4_4SM904GMMA31MMA_64x256x32_F32E4M3E4M3_SS_TNILNSP_7ScaleInE1ELSR_1EEEEEENS4_6LayoutINS5_IJSC_SC_SC_EEENS5_IJNSA_ILi0EEESW_SW_EEEEENS5_IJNS4_10UnderscoreESZ_SZ_EEEEENS4_13SM90_TMA_LOADENS4_14ComposedLayoutINS4_7SwizzleILi3ELi4ELi3EEENS4_18smem_ptr_flag_bitsILi8EEENSU_INS5_IJNSA_ILi8EEESI_EEENS5_IJSI_SC_EEEEEEEvNS4_8identityENS4_23SM90_TMA_LOAD_MULTICASTES1C_vS1D_EENS_8epilogue10collective6detail29Sm90TmaWarpSpecializedAdapterINS1H_15DefaultEpilogueISK_SL_SL_NS1G_6thread17LinearCombinationISK_Li1EffLNS1L_9ScaleType4KindE0ELNS_15FloatRoundStyleE2ESK_EENS1_15EpilogueDefaultEEEEEvvEEEEvNT_6ParamsE)
        /*0008*/ 	.word	0x000000a8


	//----- nvinfo : EIATTR_FRAME_SIZE
	.align		4
.L_12:
        /*000c*/ 	.byte	0x04, 0x11
        /*000e*/ 	.short	(.L_14 - .L_13)
	.align		4
.L_13:
        /*0010*/ 	.word	index@(_ZN7cutlass13device_kernelINS_4gemm6kernel13GemmUniversalIN4cute5tupleIJiiiiEEENS1_10collective13CollectiveMmaINS1_37MainloopSm90TmaGmmaWarpSpecializedFP8ILi3ENS5_IJNS4_1CILi2EEENSA_ILi1EEESC_EEENS1_32KernelTmaWarpSpecializedPingpongEEENS5_IJNSA_ILi64EEENSA_ILi256EEENSA_ILi128EEEEEENS_12float_e4m3_tENS5_IJlSC_lEEESK_SL_NS4_8TiledMMAINS4_8MMA_AtomIJNS4_4SM904GMMA31MMA_64x256x32_F32E4M3E4M3_SS_TNILNSP_7ScaleInE1ELSR_1EEEEEENS4_6LayoutINS5_IJSC_SC_SC_EEENS5_IJNSA_ILi0EEESW_SW_EEEEENS5_IJNS4_10UnderscoreESZ_SZ_EEEEENS4_13SM90_TMA_LOADENS4_14ComposedLayoutINS4_7SwizzleILi3ELi4ELi3EEENS4_18smem_ptr_flag_bitsILi8EEENSU_INS5_IJNSA_ILi8EEESI_EEENS5_IJSI_SC_EEEEEEEvNS4_8identityENS4_23SM90_TMA_LOAD_MULTICASTES1C_vS1D_EENS_8epilogue10collective6detail29Sm90TmaWarpSpecializedAdapterINS1H_15DefaultEpilogueISK_SL_SL_NS1G_6thread17LinearCombinationISK_Li1EffLNS1L_9ScaleType4KindE0ELNS_15FloatRoundStyleE2ESK_EENS1_15EpilogueDefaultEEEEEvvEEEEvNT_6ParamsE)
        /*0014*/ 	.word	0x00000110


	//----- nvinfo : EIATTR_MIN_STACK_SIZE
	.align		4
.L_14:
        /*0018*/ 	.byte	0x04, 0x12
        /*001a*/ 	.short	(.L_16 - .L_15)
	.align		4
.L_15:
        /*001c*/ 	.word	index@(_ZN7cutlass13device_kernelINS_4gemm6kernel13GemmUniversalIN4cute5tupleIJiiiiEEENS1_10collective13CollectiveMmaINS1_37MainloopSm90TmaGmmaWarpSpecializedFP8ILi3ENS5_IJNS4_1CILi2EEENSA_ILi1EEESC_EEENS1_32KernelTmaWarpSpecializedPingpongEEENS5_IJNSA_ILi64EEENSA_ILi256EEENSA_ILi128EEEEEENS_12float_e4m3_tENS5_IJlSC_lEEESK_SL_NS4_8TiledMMAINS4_8MMA_AtomIJNS4_4SM904GMMA31MMA_64x256x32_F32E4M3E4M3_SS_TNILNSP_7ScaleInE1ELSR_1EEEEEENS4_6LayoutINS5_IJSC_SC_SC_EEENS5_IJNSA_ILi0EEESW_SW_EEEEENS5_IJNS4_10UnderscoreESZ_SZ_EEEEENS4_13SM90_TMA_LOADENS4_14ComposedLayoutINS4_7SwizzleILi3ELi4ELi3EEENS4_18smem_ptr_flag_bitsILi8EEENSU_INS5_IJNSA_ILi8EEESI_EEENS5_IJSI_SC_EEEEEEEvNS4_8identityENS4_23SM90_TMA_LOAD_MULTICASTES1C_vS1D_EENS_8epilogue10collective6detail29Sm90TmaWarpSpecializedAdapterINS1H_15DefaultEpilogueISK_SL_SL_NS1G_6thread17LinearCombinationISK_Li1EffLNS1L_9ScaleType4KindE0ELNS_15FloatRoundStyleE2ESK_EENS1_15EpilogueDefaultEEEEEvvEEEEvNT_6ParamsE)
        /*0020*/ 	.word	0x00000110
.L_16:


//--------------------- .nv.compat                --------------------------
	.section	.nv.compat,"",@"SHT_CUDA_COMPAT_INFO"
	.align	4
        /*0000*/ 	.byte	0x02, 0x09, 0x01, 0x00, 0x02, 0x02, 0x04, 0x00, 0x02, 0x05, 0x05, 0x00, 0x03, 0x07, 0x01, 0x01
        /*0010*/ 	.byte	0x02, 0x03, 0x01, 0x00, 0x02, 0x06, 0x01, 0x00, 0x04, 0x0b, 0x08, 0x00, 0x00, 0x00, 0x00, 0x00
        /*0020*/ 	.byte	0x00, 0x00, 0x00, 0x00


//--------------------- .nv.info._ZN7cutlass13device_kernelINS_4gemm6kernel13GemmUniversalIN4cute5tupleIJiiiiEEENS1_10collective13CollectiveMmaINS1_37MainloopSm90TmaGmmaWarpSpecializedFP8ILi3ENS5_IJNS4_1CILi2EEENSA_ILi1EEESC_EEENS1_32KernelTmaWarpSpecializedPingpongEEENS5_IJNSA_ILi64EEENSA_ILi256EEENSA_ILi128EEEEEENS_12float_e4m3_tENS5_IJlSC_lEEESK_SL_NS4_8TiledMMAINS4_8MMA_AtomIJNS4_4SM904GMMA31MMA_64x256x32_F32E4M3E4M3_SS_TNILNSP_7ScaleInE1ELSR_1EEEEEENS4_6LayoutINS5_IJSC_SC_SC_EEENS5_IJNSA_ILi0EEESW_SW_EEEEENS5_IJNS4_10UnderscoreESZ_SZ_EEEEENS4_13SM90_TMA_LOADENS4_14ComposedLayoutINS4_7SwizzleILi3ELi4ELi3EEENS4_18smem_ptr_flag_bitsILi8EEENSU_INS5_IJNSA_ILi8EEESI_EEENS5_IJSI_SC_EEEEEEEvNS4_8identityENS4_23SM90_TMA_LOAD_MULTICASTES1C_vS1D_EENS_8epilogue10collective6detail29Sm90TmaWarpSpecializedAdapterINS1H_15DefaultEpilogueISK_SL_SL_NS1G_6thread17LinearCombinationISK_Li1EffLNS1L_9ScaleType4KindE0ELNS_15FloatRoundStyleE2ESK_EENS1_15EpilogueDefaultEEEEEvvEEEEvNT_6ParamsE --------------------------
	.section	.nv.info._ZN7cutlass13device_kernelINS_4gemm6kernel13GemmUniversalIN4cute5tupleIJiiiiEEENS1_10collective13CollectiveMmaINS1_37MainloopSm90TmaGmmaWarpSpecializedFP8ILi3ENS5_IJNS4_1CILi2EEENSA_ILi1EEESC_EEENS1_32KernelTmaWarpSpecializedPingpongEEENS5_IJNSA_ILi64EEENSA_ILi256EEENSA_ILi128EEEEEENS_12float_e4m3_tENS5_IJlSC_lEEESK_SL_NS4_8TiledMMAINS4_8MMA_AtomIJNS4_4SM904GMMA31MMA_64x256x32_F32E4M3E4M3_SS_TNILNSP_7ScaleInE1ELSR_1EEEEEENS4_6LayoutINS5_IJSC_SC_SC_EEENS5_IJNSA_ILi0EEESW_SW_EEEEENS5_IJNS4_10UnderscoreESZ_SZ_EEEEENS4_13SM90_TMA_LOADENS4_14ComposedLayoutINS4_7SwizzleILi3ELi4ELi3EEENS4_18smem_ptr_flag_bitsILi8EEENSU_INS5_IJNSA_ILi8EEESI_EEENS5_IJSI_SC_EEEEEEEvNS4_8identityENS4_23SM90_TMA_LOAD_MULTICASTES1C_vS1D_EENS_8epilogue10collective6detail29Sm90TmaWarpSpecializedAdapterINS1H_15DefaultEpilogueISK_SL_SL_NS1G_6thread17LinearCombinationISK_Li1EffLNS1L_9ScaleType4KindE0ELNS_15FloatRoundStyleE2ESK_EENS1_15EpilogueDefaultEEEEEvvEEEEvNT_6ParamsE,"",@"SHT_CUDA_INFO"
	.sectionflags	@""
	.align	4


	//----- nvinfo : EIATTR_CUDA_API_VERSION
	.align		4
        /*0000*/ 	.byte	0x04, 0x37
        /*0002*/ 	.short	(.L_18 - .L_17)
.L_17:
        /*0004*/ 	.word	0x00000082


	//----- nvinfo : EIATTR_KPARAM_INFO
	.align		4
.L_18:
        /*0008*/ 	.byte	0x04, 0x17
        /*000a*/ 	.short	(.L_20 - .L_19)
.L_19:
        /*000c*/ 	.word	0x00000000
        /*0010*/ 	.short	0x0000
        /*0012*/ 	.short	0x0070
        /*0014*/ 	.byte	0x00, 0xf0, 0x01, 0x10


	//----- nvinfo : EIATTR_SPARSE_MMA_MASK
	.align		4
.L_20:
        /*0018*/ 	.byte	0x03, 0x50
        /*001a*/ 	.short	0x0000


	//----- nvinfo : EIATTR_MAXREG_COUNT
	.align		4
        /*001c*/ 	.byte	0x03, 0x1b
        /*001e*/ 	.short	0x00a8


	//----- nvinfo : EIATTR_NUM_BARRIERS
	.align		4
        /*0020*/ 	.byte	0x02, 0x4c
        /*0022*/ 	.byte	0x01
	.zero		1


	//----- nvinfo : EIATTR_ANNOTATIONS
	.align		4
        /*0024*/ 	.byte	0x04, 0x55
        /*0026*/ 	.short	(.L_22 - .L_21)


	//   ....[0]....
.L_21:
        /*0028*/ 	.word	0x00000001
        /*002c*/ 	.byte	0xf0, 0x06, 0x00, 0x00, 0x01, 0x00, 0x00, 0x00, 0xf0, 0x08, 0x00, 0x00, 0x01, 0x00, 0x00, 0x00
        /* <DEDUP_REMOVED lines=210> */
        /*0d5c*/ 	.byte	0xc0, 0x03, 0x01, 0x00


	//----- nvinfo : EIATTR_MERCURY_ISA_VERSION
	.align		4
.L_22:
        /*0d60*/ 	.byte	0x03, 0x5f
        /*0d62*/ 	.short	0x0101


	//----- nvinfo : EIATTR_INT_WARP_WIDE_INSTR_OFFSETS
	.align		4
        /*0d64*/ 	.byte	0x04, 0x31
        /*0d66*/ 	.short	(.L_24 - .L_23)


	//   ....[0]....
.L_23:
        /*0d68*/ 	.word	0x00000570


	//   ....[1]....
        /*0d6c*/ 	.word	0x000005f0


	//   ....[2]....
        /*0d70*/ 	.word	0x00000600


	//   ....[3]....
        /*0d74*/ 	.word	0x00000610


	//   ....[4]....
        /*0d78*/ 	.word	0x00000660


	//   ....[5]....
        /*0d7c*/ 	.word	0x000006a0


	//   ....[6]....
        /*0d80*/ 	.word	0x000007c0


	//   ....[7]....
        /*0d84*/ 	.word	0x000007e0


	//   ....[8]....
        /*0d88*/ 	.word	0x000057d0


	//----- nvinfo : EIATTR_COOP_GROUP_MASK_REGIDS
	.align		4
.L_24:
        /*0d8c*/ 	.byte	0x04, 0x29
        /*0d8e*/ 	.short	(.L_26 - .L_25)


	//   ....[0]....
.L_25:
        /*0d90*/ 	.word	0xffffffff


	//   ....[1]....
        /*0d94*/ 	.word	0xffffffff


	//   ....[2]....
        /*0d98*/ 	.word	0xffffffff


	//   ....[3]....
        /*0d9c*/ 	.word	0xffffffff


	//   ....[4]....
        /*0da0*/ 	.word	0xffffffff


	//   ....[5]....
        /*0da4*/ 	.word	0xffffffff


	//   ....[6]....
        /*0da8*/ 	.word	0xffffffff


	//----- nvinfo : EIATTR_COOP_GROUP_INSTR_OFFSETS
	.align		4
.L_26:
        /*0dac*/ 	.byte	0x04, 0x28
        /*0dae*/ 	.short	(.L_28 - .L_27)


	//   ....[0]....
.L_27:
        /*0db0*/ 	.word	0x00000070


	//   ....[1]....
        /*0db4*/ 	.word	0x00000090


	//   ....[2]....
        /*0db8*/ 	.word	0x00000190


	//   ....[3]....
        /*0dbc*/ 	.word	0x00000390


	//   ....[4]....
        /*0dc0*/ 	.word	0x000003d0


	//   ....[5]....
        /*0dc4*/ 	.word	0x000004c0


	//   ....[6]....
        /*0dc8*/ 	.word	0x00000980


	//----- nvinfo : EIATTR_REG_RECONFIG
	.align		4
.L_28:
        /*0dcc*/ 	.byte	0x01, 0x54
	.zero		2


	//----- nvinfo : EIATTR_MBARRIER_INSTR_OFFSETS
	.align		4
        /*0dd0*/ 	.byte	0x04, 0x39
        /*0dd2*/ 	.short	(.L_30 - .L_29)


	//   ....[0]....
.L_29:
        /*0dd4*/ 	.word	0x00000310
        /*0dd8*/ 	.word	0x000000ff
        /*0ddc*/ 	.word	0x00000000
        /*0de0*/ 	.short	0x0100
        /*0de2*/ 	.byte	0x07
	.zero		1


	//   ....[1]....
        /*0de4*/ 	.word	0x00000320
        /*0de8*/ 	.word	0x000000ff
        /*0dec*/ 	.word	0x00000018
        /*0df0*/ 	.short	0x0100
        /*0df2*/ 	.byte	0x07
	.zero		1


	//   ....[2]....
        /*0df4*/ 	.word	0x00000330
        /*0df8*/ 	.word	0x000000ff
        /*0dfc*/ 	.word	0x00000008
        /*0e00*/ 	.short	0x0100
        /*0e02*/ 	.byte	0x07
	.zero		1


	//   ....[3]....
        /*0e04*/ 	.word	0x00000340
        /*0e08*/ 	.word	0x000000ff
        /*0e0c*/ 	.word	0x00000020
        /*0e10*/ 	.short	0x0100
        /*0e12*/ 	.byte	0x07
	.zero		1


	//   ....[4]....
        /*0e14*/ 	.word	0x00000350
        /*0e18*/ 	.word	0x000000ff
        /*0e1c*/ 	.word	0x00000010
        /*0e20*/ 	.short	0x0100
        /*0e22*/ 	.byte	0x07
	.zero		1


	//   ....[5]....
        /*0e24*/ 	.word	0x00000360
        /*0e28*/ 	.word	0x000000ff
        /*0e2c*/ 	.word	0x00000028
        /*0e30*/ 	.short	0x0100
        /*0e32*/ 	.byte	0x07
	.zero		1


	//   ....[6]....
        /*0e34*/ 	.word	0x00000820
        /*0e38*/ 	.word	0x000000ff
        /*0e3c*/ 	.word	0x00000060
        /*0e40*/ 	.short	0x0100
        /*0e42*/ 	.byte	0x07
	.zero		1


	//   ....[7]....
        /*0e44*/ 	.word	0x000008c0
        /*0e48*/ 	.word	0x000000ff
        /*0e4c*/ 	.word	0x00000068
        /*0e50*/ 	.short	0x0100
        /*0e52*/ 	.byte	0x07
	.zero		1


	//   ....[8]....
        /*0e54*/ 	.word	0x00000900
        /*0e58*/ 	.word	0x000000ff
        /*0e5c*/ 	.word	0x00000040
        /*0e60*/ 	.short	0x0100
        /*0e62*/ 	.byte	0x0a
	.zero		1


	//   ....[9]....
        /*0e64*/ 	.word	0x00000910
        /*0e68*/ 	.word	0x000000ff
        /*0e6c*/ 	.word	0x00000048
        /*0e70*/ 	.short	0x0100
        /*0e72*/ 	.byte	0x0a
	.zero		1


	//   ....[10]....
        /*0e74*/ 	.word	0x00000920
        /*0e78*/ 	.word	0x000000ff
        /*0e7c*/ 	.word	0x00000050
        /*0e80*/ 	.short	0x0100
        /*0e82*/ 	.byte	0x0a
	.zero		1


	//   ....[11]....
        /*0e84*/ 	.word	0x00000930
        /*0e88*/ 	.word	0x000000ff
        /*0e8c*/ 	.word	0x00000058
        /*0e90*/ 	.short	0x0100
        /*0e92*/ 	.byte	0x0a
	.zero		1


	//   ....[12]....
        /*0e94*/ 	.word	0x00001800
        /*0e98*/ 	.word	0x000000ff
        /*0e9c*/ 	.word	0xfffffff8
        /*0ea0*/ 	.short	0x010a
        /*0ea2*/ 	.byte	0x12
	.zero		1


	//   ....[13]....
        /*0ea4*/ 	.word	0x000021d0
        /*0ea8*/ 	.word	0x000000ff
        /*0eac*/ 	.word	0x00000000
        /*0eb0*/ 	.short	0x010a
        /*0eb2*/ 	.byte	0x06
	.zero		1


	//   ....[14]....
        /*0eb4*/ 	.word	0x00002210
        /*0eb8*/ 	.word	0x000000ff
        /*0ebc*/ 	.word	0x00000000
        /*0ec0*/ 	.short	0x010a
        /*0ec2*/ 	.byte	0x06
	.zero		1


	//   ....[15]....
        /*0ec4*/ 	.word	0x000034b0
        /*0ec8*/ 	.word	0x000000ff
        /*0ecc*/ 	.word	0x00000000
        /*0ed0*/ 	.short	0x010a
        /*0ed2*/ 	.byte	0x09
	.zero		1


	//   ....[16]....
        /*0ed4*/ 	.word	0x000034f0
        /*0ed8*/ 	.word	0x000000ff
        /*0edc*/ 	.word	0x00000000
        /*0ee0*/ 	.short	0x010a
        /*0ee2*/ 	.byte	0x09
	.zero		1


	//   ....[17]....
        /*0ee4*/ 	.word	0x00004660
        /*0ee8*/ 	.word	0x000000e5
        /*0eec*/ 	.word	0x00000000
        /*0ef0*/ 	.short	0x0101
        /*0ef2*/ 	.byte	0x3f
	.zero		1


	//   ....[18]....
        /*0ef4*/ 	.word	0x000056e0
        /*0ef8*/ 	.word	0x000000e5
        /*0efc*/ 	.word	0x00000000
        /*0f00*/ 	.short	0x0101
        /*0f02*/ 	.byte	0x1c
	.zero		1


	//   ....[19]....
        /*0f04*/ 	.word	0x00005890
        /*0f08*/ 	.word	0x00000018
        /*0f0c*/ 	.word	0x00000000
        /*0f10*/ 	.short	0x0101
        /*0f12*/ 	.byte	0x3f
	.zero		1


	//   ....[20]....
        /*0f14*/ 	.word	0x00005950
        /*0f18*/ 	.word	0x000000ff
        /*0f1c*/ 	.word	0x00000008
        /*0f20*/ 	.short	0x010a
        /*0f22*/ 	.byte	0x12
	.zero		1


	//   ....[21]....
        /*0f24*/ 	.word	0x0000eb20
        /*0f28*/ 	.word	0x00000003
        /*0f2c*/ 	.word	0x00000000
        /*0f30*/ 	.short	0x0101
        /*0f32*/ 	.byte	0x1c
	.zero		1


	//   ....[22]....
        /*0f34*/ 	.word	0x0000f570
        /*0f38*/ 	.word	0x0000000d
        /*0f3c*/ 	.word	0x00000018
        /*0f40*/ 	.short	0x010a
        /*0f42*/ 	.byte	0x3f
	.zero		1


	//   ....[23]....
        /*0f44*/ 	.word	0x0000f940
        /*0f48*/ 	.word	0x00000004
        /*0f4c*/ 	.word	0x00000068
        /*0f50*/ 	.short	0x0101
        /*0f52*/ 	.byte	0x3f
	.zero		1


	//   ....[24]....
        /*0f54*/ 	.word	0x00010140
        /*0f58*/ 	.word	0x00000007
        /*0f5c*/ 	.word	0x00000000
        /*0f60*/ 	.short	0x010a
        /*0f62*/ 	.byte	0x3f
	.zero		1


	//   ....[25]....
        /*0f64*/ 	.word	0x000101c0
        /*0f68*/ 	.word	0x00000009
        /*0f6c*/ 	.word	0x00000000
        /*0f70*/ 	.short	0x010a
        /*0f72*/ 	.byte	0x3f
	.zero		1


	//   ....[26]....
        /*0f74*/ 	.word	0x00010250
        /*0f78*/ 	.word	0x00000003
        /*0f7c*/ 	.word	0x00000000
        /*0f80*/ 	.short	0x010a
        /*0f82*/ 	.byte	0x3f
	.zero		1


	//   ....[27]....
        /*0f84*/ 	.word	0x000102c0
        /*0f88*/ 	.word	0x00000003
        /*0f8c*/ 	.word	0xfffffff8
        /*0f90*/ 	.short	0x010a
        /*0f92*/ 	.byte	0x3f
	.zero		1


	//   ....[28]....
        /*0f94*/ 	.word	0x00010320
        /*0f98*/ 	.word	0x00000003
        /*0f9c*/ 	.word	0x00000000
        /*0fa0*/ 	.short	0x010a
        /*0fa2*/ 	.byte	0x3f
	.zero		1


	//   ....[29]....
        /*0fa4*/ 	.word	0x00010390
        /*0fa8*/ 	.word	0x00000000
        /*0fac*/ 	.word	0x00000000
        /*0fb0*/ 	.short	0x010a
        /*0fb2*/ 	.byte	0x3f
	.zero		1


	//   ....[30]....
        /*0fb4*/ 	.word	0x00010400
        /*0fb8*/ 	.word	0x00000019
        /*0fbc*/ 	.word	0x00000008
        /*0fc0*/ 	.short	0x010a
        /*0fc2*/ 	.byte	0x3f
	.zero		1


	//   ....[31]....
        /*0fc4*/ 	.word	0x000104d0
        /*0fc8*/ 	.word	0x0000000d
        /*0fcc*/ 	.word	0x00000018
        /*0fd0*/ 	.short	0x010a
        /*0fd2*/ 	.byte	0x3f
	.zero		1


	//   ....[32]....
        /*0fd4*/ 	.word	0x000105b0
        /*0fd8*/ 	.word	0x00000007
        /*0fdc*/ 	.word	0x00000000
        /*0fe0*/ 	.short	0x010a
        /*0fe2*/ 	.byte	0x3f
	.zero		1


	//   ....[33]....
        /*0fe4*/ 	.word	0x00010600
        /*0fe8*/ 	.word	0x00000009
        /*0fec*/ 	.word	0x00000000
        /*0ff0*/ 	.short	0x010a
        /*0ff2*/ 	.byte	0x3f
	.zero		1


	//----- nvinfo : EIATTR_NUM_MBARRIERS
	.align		4
.L_30:
        /*0ff4*/ 	.byte	0x03, 0x38
        /*0ff6*/ 	.short	0x000c


	//----- nvinfo : EIATTR_EXIT_INSTR_OFFSETS
	.align		4
        /*0ff8*/ 	.byte	0x04, 0x1c
        /*0ffa*/ 	.short	(.L_32 - .L_31)


	//   ....[0]....
.L_31:
        /*0ffc*/ 	.word	0x00001510


	//   ....[1]....
        /*1000*/ 	.word	0x00001570


	//   ....[2]....
        /*1004*/ 	.word	0x0000f230


	//   ....[3]....
        /*1008*/ 	.word	0x0000f260


	//   ....[4]....
        /*100c*/ 	.word	0x000102a0


	//----- nvinfo : EIATTR_MAX_THREADS
	.align		4
.L_32:
        /*1010*/ 	.byte	0x04, 0x05
        /*1012*/ 	.short	(.L_34 - .L_33)
.L_33:
        /*1014*/ 	.word	0x00000180
        /*1018*/ 	.word	0x00000001
        /*101c*/ 	.word	0x00000001


	//----- nvinfo : EIATTR_CRS_STACK_SIZE
	.align		4
.L_34:
        /*1020*/ 	.byte	0x04, 0x1e
        /*1022*/ 	.short	(.L_36 - .L_35)
.L_35:
        /*1024*/ 	.word	0x00000000


	//----- nvinfo : EIATTR_CBANK_PARAM_SIZE
	.align		4
.L_36:
        /*1028*/ 	.byte	0x03, 0x19
        /*102a*/ 	.short	0x0470


	//----- nvinfo : EIATTR_PARAM_CBANK
	.align		4
        /*102c*/ 	.byte	0x04, 0x0a
        /*102e*/ 	.short	(.L_38 - .L_37)
	.align		4
.L_37:
        /*1030*/ 	.word	index@(.nv.constant0._ZN7cutlass13device_kernelINS_4gemm6kernel13GemmUniversalIN4cute5tupleIJiiiiEEENS1_10collective13CollectiveMmaINS1_37MainloopSm90TmaGmmaWarpSpecializedFP8ILi3ENS5_IJNS4_1CILi2EEENSA_ILi1EEESC_EEENS1_32KernelTmaWarpSpecializedPingpongEEENS5_IJNSA_ILi64EEENSA_ILi256EEENSA_ILi128EEEEEENS_12float_e4m3_tENS5_IJlSC_lEEESK_SL_NS4_8TiledMMAINS4_8MMA_AtomIJNS4_4SM904GMMA31MMA_64x256x32_F32E4M3E4M3_SS_TNILNSP_7ScaleInE1ELSR_1EEEEEENS4_6LayoutINS5_IJSC_SC_SC_EEENS5_IJNSA_ILi0EEESW_SW_EEEEENS5_IJNS4_10UnderscoreESZ_SZ_EEEEENS4_13SM90_TMA_LOADENS4_14ComposedLayoutINS4_7SwizzleILi3ELi4ELi3EEENS4_18smem_ptr_flag_bitsILi8EEENSU_INS5_IJNSA_ILi8EEESI_EEENS5_IJSI_SC_EEEEEEEvNS4_8identityENS4_23SM90_TMA_LOAD_MULTICASTES1C_vS1D_EENS_8epilogue10collective6detail29Sm90TmaWarpSpecializedAdapterINS1H_15DefaultEpilogueISK_SL_SL_NS1G_6thread17LinearCombinationISK_Li1EffLNS1L_9ScaleType4KindE0ELNS_15FloatRoundStyleE2ESK_EENS1_15EpilogueDefaultEEEEEvvEEEEvNT_6ParamsE)
        /*1034*/ 	.short	0x0210
        /*1036*/ 	.short	0x0470


	//----- nvinfo : EIATTR_SW_WAR
	.align		4
.L_38:
        /*1038*/ 	.byte	0x04, 0x36
        /*103a*/ 	.short	(.L_40 - .L_39)
.L_39:
        /*103c*/ 	.word	0x00000008
.L_40:


//--------------------- .nv.callgraph             --------------------------
	.section	.nv.callgraph,"",@"SHT_CUDA_CALLGRAPH"
	.align	4
	.sectionentsize	8
	.align		4
        /*0000*/ 	.word	0x00000000
	.align		4
        /*0004*/ 	.word	0xffffffff
	.align		4
        /*0008*/ 	.word	0x00000000
	.align		4
        /*000c*/ 	.word	0xfffffffe
	.align		4
        /*0010*/ 	.word	0x00000000
	.align		4
        /*0014*/ 	.word	0xfffffffd
	.align		4
        /*0018*/ 	.word	0x00000000
	.align		4
        /*001c*/ 	.word	0xfffffffc


//--------------------- .nv.constant4             --------------------------
	.section	.nv.constant4,"a",@progbits
	.align	8
	.align		8
.nv.constant4:
        /*0000*/ 	.dword	_ZN39_INTERNAL_90f312a6_4_k_cu_b6ce1e0f_37114cuda3std3__45__cpo5beginE
	.align		8
        /*0008*/ 	.dword	_ZN39_INTERNAL_90f312a6_4_k_cu_b6ce1e0f_37114cuda3std3__45__cpo3endE
	.align		8
        /*0010*/ 	.dword	_ZN39_INTERNAL_90f312a6_4_k_cu_b6ce1e0f_37114cuda3std3__45__cpo6cbeginE
	.align		8
        /*0018*/ 	.dword	_ZN39_INTERNAL_90f312a6_4_k_cu_b6ce1e0f_37114cuda3std3__45__cpo4cendE
	.align		8
        /*0020*/ 	.dword	_ZN39_INTERNAL_90f312a6_4_k_cu_b6ce1e0f_37114cuda3std3__441_GLOBAL__N__90f312a6_4_k_cu_b6ce1e0f_37116ignoreE
	.align		8
        /*0028*/ 	.dword	_ZN39_INTERNAL_90f312a6_4_k_cu_b6ce1e0f_37114cuda3std3__419piecewise_constructE
	.align		8
        /*0030*/ 	.dword	_ZN39_INTERNAL_90f312a6_4_k_cu_b6ce1e0f_37114cuda3std3__48in_placeE
	.align		8
        /*0038*/ 	.dword	_ZN39_INTERNAL_90f312a6_4_k_cu_b6ce1e0f_37114cuda3std6ranges3__45__cpo4swapE
	.align		8
        /*0040*/ 	.dword	_ZN39_INTERNAL_90f312a6_4_k_cu_b6ce1e0f_37114cuda3std6ranges3__45__cpo9iter_moveE
	.align		8
        /*0048*/ 	.dword	_ZN39_INTERNAL_90f312a6_4_k_cu_b6ce1e0f_37114cute7productE
	.align		8
        /*0050*/ 	.dword	_ZN39_INTERNAL_90f312a6_4_k_cu_b6ce1e0f_37114cute1_E


//--------------------- .text._ZN7cutlass13device_kernelINS_4gemm6kernel13GemmUniversalIN4cute5tupleIJiiiiEEENS1_10collective13CollectiveMmaINS1_37MainloopSm90TmaGmmaWarpSpecializedFP8ILi3ENS5_IJNS4_1CILi2EEENSA_ILi1EEESC_EEENS1_32KernelTmaWarpSpecializedPingpongEEENS5_IJNSA_ILi64EEENSA_ILi256EEENSA_ILi128EEEEEENS_12float_e4m3_tENS5_IJlSC_lEEESK_SL_NS4_8TiledMMAINS4_8MMA_AtomIJNS4_4SM904GMMA31MMA_64x256x32_F32E4M3E4M3_SS_TNILNSP_7ScaleInE1ELSR_1EEEEEENS4_6LayoutINS5_IJSC_SC_SC_EEENS5_IJNSA_ILi0EEESW_SW_EEEEENS5_IJNS4_10UnderscoreESZ_SZ_EEEEENS4_13SM90_TMA_LOADENS4_14ComposedLayoutINS4_7SwizzleILi3ELi4ELi3EEENS4_18smem_ptr_flag_bitsILi8EEENSU_INS5_IJNSA_ILi8EEESI_EEENS5_IJSI_SC_EEEEEEEvNS4_8identityENS4_23SM90_TMA_LOAD_MULTICASTES1C_vS1D_EENS_8epilogue10collective6detail29Sm90TmaWarpSpecializedAdapterINS1H_15DefaultEpilogueISK_SL_SL_NS1G_6thread17LinearCombinationISK_Li1EffLNS1L_9ScaleType4KindE0ELNS_15FloatRoundStyleE2ESK_EENS1_15EpilogueDefaultEEEEEvvEEEEvNT_6ParamsE --------------------------
	.section	.text._ZN7cutlass13device_kernelINS_4gemm6kernel13GemmUniversalIN4cute5tupleIJiiiiEEENS1_10collective13CollectiveMmaINS1_37MainloopSm90TmaGmmaWarpSpecializedFP8ILi3ENS5_IJNS4_1CILi2EEENSA_ILi1EEESC_EEENS1_32KernelTmaWarpSpecializedPingpongEEENS5_IJNSA_ILi64EEENSA_ILi256EEENSA_ILi128EEEEEENS_12float_e4m3_tENS5_IJlSC_lEEESK_SL_NS4_8TiledMMAINS4_8MMA_AtomIJNS4_4SM904GMMA31MMA_64x256x32_F32E4M3E4M3_SS_TNILNSP_7ScaleInE1ELSR_1EEEEEENS4_6LayoutINS5_IJSC_SC_SC_EEENS5_IJNSA_ILi0EEESW_SW_EEEEENS5_IJNS4_10UnderscoreESZ_SZ_EEEEENS4_13SM90_TMA_LOADENS4_14ComposedLayoutINS4_7SwizzleILi3ELi4ELi3EEENS4_18smem_ptr_flag_bitsILi8EEENSU_INS5_IJNSA_ILi8EEESI_EEENS5_IJSI_SC_EEEEEEEvNS4_8identityENS4_23SM90_TMA_LOAD_MULTICASTES1C_vS1D_EENS_8epilogue10collective6detail29Sm90TmaWarpSpecializedAdapterINS1H_15DefaultEpilogueISK_SL_SL_NS1G_6thread17LinearCombinationISK_Li1EffLNS1L_9ScaleType4KindE0ELNS_15FloatRoundStyleE2ESK_EENS1_15EpilogueDefaultEEEEEvvEEEEvNT_6ParamsE,"ax",@progbits
	.align	128
.text._ZN7cutlass13device_kernelINS_4gemm6kernel13GemmUniversalIN4cute5tupleIJiiiiEEENS1_10collective13CollectiveMmaINS1_37MainloopSm90TmaGmmaWarpSpecializedFP8ILi3ENS5_IJNS4_1CILi2EEENSA_ILi1EEESC_EEENS1_32KernelTmaWarpSpecializedPingpongEEENS5_IJNSA_ILi64EEENSA_ILi256EEENSA_ILi128EEEEEENS_12float_e4m3_tENS5_IJlSC_lEEESK_SL_NS4_8TiledMMAINS4_8MMA_AtomIJNS4_4SM904GMMA31MMA_64x256x32_F32E4M3E4M3_SS_TNILNSP_7ScaleInE1ELSR_1EEEEEENS4_6LayoutINS5_IJSC_SC_SC_EEENS5_IJNSA_ILi0EEESW_SW_EEEEENS5_IJNS4_10UnderscoreESZ_SZ_EEEEENS4_13SM90_TMA_LOADENS4_14ComposedLayoutINS4_7SwizzleILi3ELi4ELi3EEENS4_18smem_ptr_flag_bitsILi8EEENSU_INS5_IJNSA_ILi8EEESI_EEENS5_IJSI_SC_EEEEEEEvNS4_8identityENS4_23SM90_TMA_LOAD_MULTICASTES1C_vS1D_EENS_8epilogue10collective6detail29Sm90TmaWarpSpecializedAdapterINS1H_15DefaultEpilogueISK_SL_SL_NS1G_6thread17LinearCombinationISK_Li1EffLNS1L_9ScaleType4KindE0ELNS_15FloatRoundStyleE2ESK_EENS1_15EpilogueDefaultEEEEEvvEEEEvNT_6ParamsE:
        .type           _ZN7cutlass13device_kernelINS_4gemm6kernel13GemmUniversalIN4cute5tupleIJiiiiEEENS1_10collective13CollectiveMmaINS1_37MainloopSm90TmaGmmaWarpSpecializedFP8ILi3ENS5_IJNS4_1CILi2EEENSA_ILi1EEESC_EEENS1_32KernelTmaWarpSpecializedPingpongEEENS5_IJNSA_ILi64EEENSA_ILi256EEENSA_ILi128EEEEEENS_12float_e4m3_tENS5_IJlSC_lEEESK_SL_NS4_8TiledMMAINS4_8MMA_AtomIJNS4_4SM904GMMA31MMA_64x256x32_F32E4M3E4M3_SS_TNILNSP_7ScaleInE1ELSR_1EEEEEENS4_6LayoutINS5_IJSC_SC_SC_EEENS5_IJNSA_ILi0EEESW_SW_EEEEENS5_IJNS4_10UnderscoreESZ_SZ_EEEEENS4_13SM90_TMA_LOADENS4_14ComposedLayoutINS4_7SwizzleILi3ELi4ELi3EEENS4_18smem_ptr_flag_bitsILi8EEENSU_INS5_IJNSA_ILi8EEESI_EEENS5_IJSI_SC_EEEEEEEvNS4_8identityENS4_23SM90_TMA_LOAD_MULTICASTES1C_vS1D_EENS_8epilogue10collective6detail29Sm90TmaWarpSpecializedAdapterINS1H_15DefaultEpilogueISK_SL_SL_NS1G_6thread17LinearCombinationISK_Li1EffLNS1L_9ScaleType4KindE0ELNS_15FloatRoundStyleE2ESK_EENS1_15EpilogueDefaultEEEEEvvEEEEvNT_6ParamsE,@function
        .size           _ZN7cutlass13device_kernelINS_4gemm6kernel13GemmUniversalIN4cute5tupleIJiiiiEEENS1_10collective13CollectiveMmaINS1_37MainloopSm90TmaGmmaWarpSpecializedFP8ILi3ENS5_IJNS4_1CILi2EEENSA_ILi1EEESC_EEENS1_32KernelTmaWarpSpecializedPingpongEEENS5_IJNSA_ILi64EEENSA_ILi256EEENSA_ILi128EEEEEENS_12float_e4m3_tENS5_IJlSC_lEEESK_SL_NS4_8TiledMMAINS4_8MMA_AtomIJNS4_4SM904GMMA31MMA_64x256x32_F32E4M3E4M3_SS_TNILNSP_7ScaleInE1ELSR_1EEEEEENS4_6LayoutINS5_IJSC_SC_SC_EEENS5_IJNSA_ILi0EEESW_SW_EEEEENS5_IJNS4_10UnderscoreESZ_SZ_EEEEENS4_13SM90_TMA_LOADENS4_14ComposedLayoutINS4_7SwizzleILi3ELi4ELi3EEENS4_18smem_ptr_flag_bitsILi8EEENSU_INS5_IJNSA_ILi8EEESI_EEENS5_IJSI_SC_EEEEEEEvNS4_8identityENS4_23SM90_TMA_LOAD_MULTICASTES1C_vS1D_EENS_8epilogue10collective6detail29Sm90TmaWarpSpecializedAdapterINS1H_15DefaultEpilogueISK_SL_SL_NS1G_6thread17LinearCombinationISK_Li1EffLNS1L_9ScaleType4KindE0ELNS_15FloatRoundStyleE2ESK_EENS1_15EpilogueDefaultEEEEEvvEEEEvNT_6ParamsE,(.L_x_334 - _ZN7cutlass13device_kernelINS_4gemm6kernel13GemmUniversalIN4cute5tupleIJiiiiEEENS1_10collective13CollectiveMmaINS1_37MainloopSm90TmaGmmaWarpSpecializedFP8ILi3ENS5_IJNS4_1CILi2EEENSA_ILi1EEESC_EEENS1_32KernelTmaWarpSpecializedPingpongEEENS5_IJNSA_ILi64EEENSA_ILi256EEENSA_ILi128EEEEEENS_12float_e4m3_tENS5_IJlSC_lEEESK_SL_NS4_8TiledMMAINS4_8MMA_AtomIJNS4_4SM904GMMA31MMA_64x256x32_F32E4M3E4M3_SS_TNILNSP_7ScaleInE1ELSR_1EEEEEENS4_6LayoutINS5_IJSC_SC_SC_EEENS5_IJNSA_ILi0EEESW_SW_EEEEENS5_IJNS4_10UnderscoreESZ_SZ_EEEEENS4_13SM90_TMA_LOADENS4_14ComposedLayoutINS4_7SwizzleILi3ELi4ELi3EEENS4_18smem_ptr_flag_bitsILi8EEENSU_INS5_IJNSA_ILi8EEESI_EEENS5_IJSI_SC_EEEEEEEvNS4_8identityENS4_23SM90_TMA_LOAD_MULTICASTES1C_vS1D_EENS_8epilogue10collective6detail29Sm90TmaWarpSpecializedAdapterINS1H_15DefaultEpilogueISK_SL_SL_NS1G_6thread17LinearCombinationISK_Li1EffLNS1L_9ScaleType4KindE0ELNS_15FloatRoundStyleE2ESK_EENS1_15EpilogueDefaultEEEEEvvEEEEvNT_6ParamsE)
        .other          _ZN7cutlass13device_kernelINS_4gemm6kernel13GemmUniversalIN4cute5tupleIJiiiiEEENS1_10collective13CollectiveMmaINS1_37MainloopSm90TmaGmmaWarpSpecializedFP8ILi3ENS5_IJNS4_1CILi2EEENSA_ILi1EEESC_EEENS1_32KernelTmaWarpSpecializedPingpongEEENS5_IJNSA_ILi64EEENSA_ILi256EEENSA_ILi128EEEEEENS_12float_e4m3_tENS5_IJlSC_lEEESK_SL_NS4_8TiledMMAINS4_8MMA_AtomIJNS4_4SM904GMMA31MMA_64x256x32_F32E4M3E4M3_SS_TNILNSP_7ScaleInE1ELSR_1EEEEEENS4_6LayoutINS5_IJSC_SC_SC_EEENS5_IJNSA_ILi0EEESW_SW_EEEEENS5_IJNS4_10UnderscoreESZ_SZ_EEEEENS4_13SM90_TMA_LOADENS4_14ComposedLayoutINS4_7SwizzleILi3ELi4ELi3EEENS4_18smem_ptr_flag_bitsILi8EEENSU_INS5_IJNSA_ILi8EEESI_EEENS5_IJSI_SC_EEEEEEEvNS4_8identityENS4_23SM90_TMA_LOAD_MULTICASTES1C_vS1D_EENS_8epilogue10collective6detail29Sm90TmaWarpSpecializedAdapterINS1H_15DefaultEpilogueISK_SL_SL_NS1G_6thread17LinearCombinationISK_Li1EffLNS1L_9ScaleType4KindE0ELNS_15FloatRoundStyleE2ESK_EENS1_15EpilogueDefaultEEEEEvvEEEEvNT_6ParamsE,@"STO_CUDA_ENTRY STV_DEFAULT"
_ZN7cutlass13device_kernelINS_4gemm6kernel13GemmUniversalIN4cute5tupleIJiiiiEEENS1_10collective13CollectiveMmaINS1_37MainloopSm90TmaGmmaWarpSpecializedFP8ILi3ENS5_IJNS4_1CILi2EEENSA_ILi1EEESC_EEENS1_32KernelTmaWarpSpecializedPingpongEEENS5_IJNSA_ILi64EEENSA_ILi256EEENSA_ILi128EEEEEENS_12float_e4m3_tENS5_IJlSC_lEEESK_SL_NS4_8TiledMMAINS4_8MMA_AtomIJNS4_4SM904GMMA31MMA_64x256x32_F32E4M3E4M3_SS_TNILNSP_7ScaleInE1ELSR_1EEEEEENS4_6LayoutINS5_IJSC_SC_SC_EEENS5_IJNSA_ILi0EEESW_SW_EEEEENS5_IJNS4_10UnderscoreESZ_SZ_EEEEENS4_13SM90_TMA_LOADENS4_14ComposedLayoutINS4_7SwizzleILi3ELi4ELi3EEENS4_18smem_ptr_flag_bitsILi8EEENSU_INS5_IJNSA_ILi8EEESI_EEENS5_IJSI_SC_EEEEEEEvNS4_8identityENS4_23SM90_TMA_LOAD_MULTICASTES1C_vS1D_EENS_8epilogue10collective6detail29Sm90TmaWarpSpecializedAdapterINS1H_15DefaultEpilogueISK_SL_SL_NS1G_6thread17LinearCombinationISK_Li1EffLNS1L_9ScaleType4KindE0ELNS_15FloatRoundStyleE2ESK_EENS1_15EpilogueDefaultEEEEEvvEEEEvNT_6ParamsE:
[----:B------:R-:W0:Y:S02]  /*0000*/  LDC R1, c[0x0][0x28] ;  /* 0x00000a00ff017b82 */ /* 0x000e240000000800 */
[----:B0-----:R-:W-:Y:S01]  /*0010*/  VIADD R1, R1, 0xfffffef0 ;  /* 0xfffffef001017836 */ /* 0x001fe20000000000 */
[----:B------:R-:W0:Y:S01]  /*0020*/  S2R R3, SR_TID.X ;  /* 0x0000000000037919 */ /* 0x000e220000002100 */
[----:B------:R-:W-:Y:S01]  /*0030*/  ELECT P0, URZ, PT ;  /* 0x00000000003f782f */ /* 0x000fe20003800000 */
[----:B------:R-:W-:Y:S01]  /*0040*/  BSSY B0, `(.L_x_0) ;  /* 0x0000014000007945 */ /* 0x000fe20003800000 */
[--C-:B0-----:R-:W-:Y:S02]  /*0050*/  SHF.R.U32.HI R0, RZ, 0x5, R3.reuse ;  /* 0x00000005ff007819 */ /* 0x101fe40000011603 */
[----:B------:R-:W-:-:S03]  /*0060*/  SHF.R.U32.HI R5, RZ, 0x7, R3 ;  /* 0x00000007ff057819 */ /* 0x000fc60000011603 */
[----:B------:R-:W0:Y:S02]  /*0070*/  SHFL.IDX PT, R2, R0, RZ, 0x1f ;  /* 0x00001fff00027589 */ /* 0x000e2400000e0000 */
[----:B0-----:R-:W-:Y:S02]  /*0080*/  R2UR UR6, R2 ;  /* 0x00000000020672ca */ /* 0x001fe400000e0000 */
[----:B------:R0:W1:Y:S11]  /*0090*/  SHFL.IDX PT, R2, R5, RZ, 0x1f ;  /* 0x00001fff05027589 */ /* 0x00007600000e0000 */
[----:B------:R-:W-:-:S02]  /*00a0*/  USHF.R.S32.HI UR4, URZ, 0x1f, UR6 ;  /* 0x0000001f3f047899 */ /* 0x000fc40008011406 */
[----:B------:R-:W-:Y:S02]  /*00b0*/  ISETP.NE.OR P0, PT, RZ, UR6, !P0 ;  /* 0x00000006ff007c0c */ /* 0x000fe4000c705670 */
[----:B------:R-:W-:-:S04]  /*00c0*/  ULEA.HI UR4, UR4, UR6, URZ, 0x2 ;  /* 0x0000000604047291 */ /* 0x000fc8000f8f103f */
[----:B------:R-:W-:-:S04]  /*00d0*/  ULOP3.LUT UR4, UR4, 0xfffffffc, URZ, 0xc0, !UPT ;  /* 0xfffffffc04047892 */ /* 0x000fc8000f8ec03f */
[----:B------:R-:W-:-:S03]  /*00e0*/  UIADD3 UR6, UR6, -UR4, URZ ;  /* 0x8000000406067290 */ /* 0x000fc6000fffe03f */
[----:B01----:R-:W-:Y:S09]  /*00f0*/  @P0 BRA `(.L_x_1) ;  /* 0x0000000000200947 */ /* 0x003ff20003800000 */
[----:B------:R-:W-:Y:S02]  /*0100*/  ULDC.64 UR4, c[0x0][0x198] ;  /* 0x0000660000047ab9 */ /* 0x000fe40000000a00 */
[----:B------:R-:W-:Y:S02]  /*0110*/  UIADD3 UR8, UP0, UR4, 0xf0, URZ ;  /* 0x000000f004087890 */ /* 0x000fe4000ff1e03f */
[----:B------:R-:W-:Y:S02]  /*0120*/  UIADD3 UR4, UP1, UR4, 0x1f0, URZ ;  /* 0x000001f004047890 */ /* 0x000fe4000ff3e03f */
[----:B------:R-:W-:Y:S02]  /*0130*/  UIADD3.X UR9, URZ, UR5, URZ, UP0, !UPT ;  /* 0x000000053f097290 */ /* 0x000fe400087fe43f */
[----:B------:R-:W-:-:S07]  /*0140*/  UIADD3.X UR5, URZ, UR5, URZ, UP1, !UPT ;  /* 0x000000053f057290 */ /* 0x000fce0008ffe43f */
[----:B------:R0:W-:Y:S02]  /*0150*/  UTMACCTL.PF [UR8] ;  /* 0x00000000080079b9 */ /* 0x0001e40008040000 */
[----:B------:R0:W-:Y:S02]  /*0160*/  UTMACCTL.PF [UR4] ;  /* 0x00000000040079b9 */ /* 0x0001e40008040000 */
[----:B0-----:R-:W-:Y:S01]  /*0170*/  NOP ;  /* 0x0000000000007918 */ /* 0x001fe20000000000 */
.L_x_1:
[----:B------:R-:W-:Y:S05]  /*0180*/  BSYNC B0 ;  /* 0x0000000000007941 */ /* 0x000fea0003800000 */
.L_x_0:
[----:B------:R-:W0:Y:S01]  /*0190*/  SHFL.IDX PT, R6, R0, RZ, 0x1f ;  /* 0x00001fff00067589 */ /* 0x000e2200000e0000 */
[----:B------:R-:W-:Y:S01]  /*01a0*/  R2UR UR13, R2 ;  /* 0x00000000020d72ca */ /* 0x000fe200000e0000 */
[----:B------:R-:W-:-:S04]  /*01b0*/  UISETP.NE.AND UP0, UPT, UR6, 0x3, UPT ;  /* 0x000000030600788c */ /* 0x000fc8000bf05270 */
[----:B------:R-:W-:-:S08]  /*01c0*/  UISETP.EQ.OR UP0, UPT, UR6, URZ, !UP0 ;  /* 0x0000003f0600728c */ /* 0x000fd0000c702670 */
[----:B------:R-:W-:Y:S02]  /*01d0*/  UIADD3 UR12, UR13, -0x1, URZ ;  /* 0xffffffff0d0c7890 */ /* 0x000fe4000fffe03f */
[----:B------:R-:W-:Y:S02]  /*01e0*/  UISETP.EQ.AND UP0, UPT, UR13, URZ, UP0 ;  /* 0x0000003f0d00728c */ /* 0x000fe40008702270 */
[----:B------:R-:W-:Y:S02]  /*01f0*/  UISETP.GE.U32.AND UP1, UPT, UR12, 0x2, UPT ;  /* 0x000000020c00788c */ /* 0x000fe4000bf26070 */
[----:B------:R-:W-:Y:S01]  /*0200*/  USEL UR15, URZ, 0x1, !UP0 ;  /* 0x000000013f0f7887 */ /* 0x000fe2000c000000 */
[----:B0-----:R-:W-:-:S03]  /*0210*/  ISETP.NE.AND P0, PT, R6, RZ, PT ;  /* 0x000000ff0600720c */ /* 0x001fc60003f05270 */
[----:B------:R-:W-:-:S10]  /*0220*/  USEL UR15, UR15, 0x2, UP1 ;  /* 0x000000020f0f7887 */ /* 0x000fd40008800000 */
[----:B------:R-:W-:Y:S05]  /*0230*/  @P0 BRA `(.L_x_2) ;  /* 0x0000000000500947 */ /* 0x000fea0003800000 */
[----:B------:R-:W0:Y:S01]  /*0240*/  S2UR UR7, SR_CgaCtaId ;  /* 0x00000000000779c3 */ /* 0x000e220000008800 */
[----:B------:R-:W-:Y:S01]  /*0250*/  UMOV UR4, 0x400 ;  /* 0x0000040000047882 */ /* 0x000fe20000000000 */
[----:B------:R-:W-:Y:S01]  /*0260*/  UMOV UR5, 0x1 ;  /* 0x0000000100057882 */ /* 0x000fe20000000000 */
[----:B------:R-:W-:Y:S01]  /*0270*/  UMOV UR8, 0x2 ;  /* 0x0000000200087882 */ /* 0x000fe20000000000 */
[----:B------:R-:W-:Y:S01]  /*0280*/  ELECT P0, URZ, PT ;  /* 0x00000000003f782f */ /* 0x000fe20003800000 */
[----:B------:R-:W-:-:S04]  /*0290*/  UIADD3 UR8, -UR8, 0x100000, URZ ;  /* 0x0010000008087890 */ /* 0x000fc8000fffe13f */
[----:B------:R-:W-:Y:S02]  /*02a0*/  USHF.L.U32 UR9, UR8, 0xb, URZ ;  /* 0x0000000b08097899 */ /* 0x000fe4000800063f */
[----:B------:R-:W-:Y:S02]  /*02b0*/  USHF.L.U32 UR8, UR8, 0x1, URZ ;  /* 0x0000000108087899 */ /* 0x000fe4000800063f */
[----:B0-----:R-:W-:Y:S02]  /*02c0*/  ULEA UR7, UR7, UR4, 0x18 ;  /* 0x0000000407077291 */ /* 0x001fe4000f8ec03f */
[----:B------:R-:W-:-:S04]  /*02d0*/  UIADD3 UR4, -UR5, 0x100000, URZ ;  /* 0x0010000005047890 */ /* 0x000fc8000fffe13f */
[----:B------:R-:W-:Y:S02]  /*02e0*/  USHF.L.U32 UR5, UR4, 0xb, URZ ;  /* 0x0000000b04057899 */ /* 0x000fe4000800063f */
[----:B------:R-:W-:Y:S01]  /*02f0*/  USHF.L.U32 UR4, UR4, 0x1, URZ ;  /* 0x0000000104047899 */ /* 0x000fe2000800063f */
[----:B------:R-:W0:Y:S11]  /*0300*/  FENCE.VIEW.ASYNC.S ;  /* 0x00000000000073c6 */ /* 0x000e360000000000 */
[----:B0-----:R0:W1:Y:S01]  /*0310*/  SYNCS.EXCH.64 URZ, [UR7], UR4 ;  /* 0x00000004073f75b2 */ /* 0x0010620008000100 */
[----:B------:R0:W2:Y:S01]  /*0320*/  SYNCS.EXCH.64 URZ, [UR7+0x18], UR8 ;  /* 0x00001808073f75b2 */ /* 0x0000a20008000100 */
[----:B------:R0:W3:Y:S01]  /*0330*/  SYNCS.EXCH.64 URZ, [UR7+0x8], UR4 ;  /* 0x00000804073f75b2 */ /* 0x0000e20008000100 */
[----:B------:R0:W4:Y:S01]  /*0340*/  SYNCS.EXCH.64 URZ, [UR7+0x20], UR8 ;  /* 0x00002008073f75b2 */ /* 0x0001220008000100 */
[----:B------:R0:W0:Y:S01]  /*0350*/  SYNCS.EXCH.64 URZ, [UR7+0x10], UR4 ;  /* 0x00001004073f75b2 */ /* 0x0000220008000100 */
[----:B------:R0:W0:Y:S01]  /*0360*/  SYNCS.EXCH.64 URZ, [UR7+0x28], UR8 ;  /* 0x00002808073f75b2 */ /* 0x0000220008000100 */
[----:B------:R-:W-:Y:S01]  /*0370*/  NOP ;  /* 0x0000000000007918 */ /* 0x000fe20000000000 */
.L_x_2:
[----:B------:R-:W-:Y:S01]  /*0380*/  SHF.R.S32.HI R2, RZ, 0x1f, R3 ;  /* 0x0000001fff027819 */ /* 0x000fe20000011403 */
[----:B------:R-:W5:Y:S01]  /*0390*/  SHFL.IDX PT, R7, R0, RZ, 0x1f ;  /* 0x00001fff00077589 */ /* 0x000f6200000e0000 */
[----:B------:R-:W1:Y:S01]  /*03a0*/  S2UR UR14, SR_CTAID.X ;  /* 0x00000000000e79c3 */ /* 0x000e620000002500 */
[----:B------:R-:W-:Y:S02]  /*03b0*/  ELECT P0, URZ, PT ;  /* 0x00000000003f782f */ /* 0x000fe40003800000 */
[----:B------:R-:W-:Y:S01]  /*03c0*/  LEA.HI R2, R2, R3, RZ, 0x7 ;  /* 0x0000000302027211 */ /* 0x000fe200078f38ff */
[----:B------:R1:W2:Y:S01]  /*03d0*/  SHFL.IDX PT, R10, R0, RZ, 0x1f ;  /* 0x00001fff000a7589 */ /* 0x0002a200000e0000 */
[----:B------:R-:W-:Y:S01]  /*03e0*/  SHF.R.S32.HI R9, RZ, 0x1f, R6 ;  /* 0x0000001fff097819 */ /* 0x000fe20000011406 */
[----:B0-----:R-:W-:Y:S01]  /*03f0*/  ULDC UR4, c[0x0][0x150] ;  /* 0x0000540000047ab9 */ /* 0x001fe20000000800 */
[----:B------:R-:W-:Y:S02]  /*0400*/  LOP3.LUT R2, R2, 0xffffff80, RZ, 0xc0, !PT ;  /* 0xffffff8002027812 */ /* 0x000fe400078ec0ff */
[----:B------:R-:W-:-:S02]  /*0410*/  ELECT P1, URZ, PT ;  /* 0x00000000003f782f */ /* 0x000fc40003820000 */
[----:B------:R-:W-:Y:S01]  /*0420*/  LEA.HI R9, R9, R6, RZ, 0x2 ;  /* 0x0000000609097211 */ /* 0x000fe200078f10ff */
[----:B------:R-:W0:Y:S01]  /*0430*/  LDC R12, c[0x0][0x144] ;  /* 0x00005100ff0c7b82 */ /* 0x000e220000000800 */
[----:B------:R-:W-:Y:S01]  /*0440*/  UMOV UR9, 0x80 ;  /* 0x0000008000097882 */ /* 0x000fe20000000000 */
[----:B------:R-:W-:Y:S01]  /*0450*/  IMAD.IADD R2, R3, 0x1, -R2 ;  /* 0x0000000103027824 */ /* 0x000fe200078e0a02 */
[----:B------:R-:W-:Y:S01]  /*0460*/  LOP3.LUT R9, R9, 0x3ffffffc, RZ, 0xc0, !PT ;  /* 0x3ffffffc09097812 */ /* 0x000fe200078ec0ff */
[----:B------:R-:W-:Y:S01]  /*0470*/  NOP ;  /* 0x0000000000007918 */ /* 0x000fe20000000000 */
[----:B------:R-:W-:Y:S01]  /*0480*/  NOP ;  /* 0x0000000000007918 */ /* 0x000fe20000000000 */
[----:B------:R-:W-:Y:S02]  /*0490*/  ISETP.NE.AND P3, PT, RZ, UR13, PT ;  /* 0x0000000dff007c0c */ /* 0x000fe4000bf65270 */
[----:B------:R-:W-:Y:S01]  /*04a0*/  SHF.R.S32.HI R13, RZ, 0x1f, R2 ;  /* 0x0000001fff0d7819 */ /* 0x000fe20000011402 */
[----:B------:R-:W-:-:S02]  /*04b0*/  IMAD.IADD R9, R6, 0x1, -R9 ;  /* 0x0000000106097824 */ /* 0x000fc400078e0a09 */
[----:B------:R-:W3:Y:S01]  /*04c0*/  SHFL.IDX PT, R6, R5, RZ, 0x1f ;  /* 0x00001fff05067589 */ /* 0x000ee200000e0000 */
[----:B------:R-:W-:Y:S02]  /*04d0*/  LEA.HI R4, R13, R2, RZ, 0x3 ;  /* 0x000000020d047211 */ /* 0x000fe400078f18ff */
[----:B-----5:R-:W-:Y:S02]  /*04e0*/  ISETP.NE.OR P0, PT, R7, RZ, !P0 ;  /* 0x000000ff0700720c */ /* 0x020fe40004705670 */
[--C-:B------:R-:W-:Y:S02]  /*04f0*/  SHF.R.S32.HI R7, RZ, 0x3, R4.reuse ;  /* 0x00000003ff077819 */ /* 0x100fe40000011404 */
[----:B------:R-:W-:Y:S02]  /*0500*/  SHF.R.S32.HI R8, RZ, 0x1f, R4 ;  /* 0x0000001fff087819 */ /* 0x000fe40000011404 */
[----:B------:R-:W5:Y:S01]  /*0510*/  S2R R4, SR_CTAID.Y ;  /* 0x0000000000047919 */ /* 0x000f620000002600 */
[----:B-1----:R-:W-:-:S02]  /*0520*/  I2FP.F32.U32 R0, UR14 ;  /* 0x0000000e00007c45 */ /* 0x002fc40008201000 */
[----:B------:R-:W-:Y:S02]  /*0530*/  LEA.HI R8, R8, R7, RZ, 0x2 ;  /* 0x0000000708087211 */ /* 0x000fe400078f10ff */
[----:B--2---:R-:W-:Y:S01]  /*0540*/  ISETP.NE.OR P1, PT, R10, RZ, !P1 ;  /* 0x000000ff0a00720c */ /* 0x004fe20004f25670 */
[----:B------:R-:W-:Y:S01]  /*0550*/  FMUL R11, R0, UR4 ;  /* 0x00000004000b7c20 */ /* 0x000fe20008400000 */
[----:B------:R-:W-:Y:S01]  /*0560*/  LOP3.LUT R8, R8, 0xfffffffc, RZ, 0xc0, !PT ;  /* 0xfffffffc08087812 */ /* 0x000fe200078ec0ff */
[----:B------:R-:W-:Y:S01]  /*0570*/  VOTEU.ALL UP0, P0 ;  /* 0x00000000003f7886 */ /* 0x000fe20000000000 */
[----:B------:R-:W-:-:S03]  /*0580*/  ULDC UR4, c[0x0][0x154] ;  /* 0x0000550000047ab9 */ /* 0x000fc60000000800 */
[----:B------:R-:W1:Y:S01]  /*0590*/  F2I.U32.TRUNC.NTZ R11, R11 ;  /* 0x0000000b000b7305 */ /* 0x000e62000020f000 */
[----:B------:R-:W-:Y:S01]  /*05a0*/  IMAD.IADD R8, R7, 0x1, -R8 ;  /* 0x0000000107087824 */ /* 0x000fe200078e0a08 */
[----:B------:R-:W2:Y:S01]  /*05b0*/  @!UP0 S2UR UR8, SR_CgaCtaId ;  /* 0x00000000000889c3 */ /* 0x000ea20000008800 */
[----:B------:R-:W-:Y:S01]  /*05c0*/  @!UP0 UMOV UR7, 0x400 ;  /* 0x0000040000078882 */ /* 0x000fe20000000000 */
[----:B---3--:R-:W-:Y:S01]  /*05d0*/  R2UR UR18, R6 ;  /* 0x00000000061272ca */ /* 0x008fe200000e0000 */
[----:B------:R-:W-:Y:S01]  /*05e0*/  IMAD R8, R9, 0x4, R8 ;  /* 0x0000000409087824 */ /* 0x000fe200078e0208 */
[----:B------:R-:W-:Y:S01]  /*05f0*/  VOTEU.ALL UP1, P1 ;  /* 0x00000000003f7886 */ /* 0x000fe20000820000 */
[----:B------:R-:W-:Y:S01]  /*0600*/  VOTEU.ALL UP2, P1 ;  /* 0x00000000003f7886 */ /* 0x000fe20000840000 */
[----:B------:R-:W-:Y:S01]  /*0610*/  VOTEU.ALL UP3, P1 ;  /* 0x00000000003f7886 */ /* 0x000fe20000860000 */
[C---:B------:R-:W-:Y:S01]  /*0620*/  IMAD.SHL.U32 R7, R8.reuse, 0x4, RZ ;  /* 0x0000000408077824 */ /* 0x040fe200078e00ff */
[----:B------:R-:W-:Y:S01]  /*0630*/  LEA.HI R0, R8, R8, RZ, 0x1 ;  /* 0x0000000808007211 */ /* 0x000fe200078f08ff */
[----:B------:R-:W3:Y:S01]  /*0640*/  @!UP1 S2UR UR11, SR_CgaCtaId ;  /* 0x00000000000b99c3 */ /* 0x000ee20000008800 */
[----:B------:R-:W-:Y:S01]  /*0650*/  @!UP1 UMOV UR10, 0x400 ;  /* 0x00000400000a9882 */ /* 0x000fe20000000000 */
[----:B------:R-:W-:Y:S01]  /*0660*/  VOTEU.ALL UP4, P1 ;  /* 0x00000000003f7886 */ /* 0x000fe20000880000 */
[----:B------:R-:W-:Y:S01]  /*0670*/  LOP3.LUT R9, R0, 0xfffffffe, RZ, 0xc0, !PT ;  /* 0xfffffffe00097812 */ /* 0x000fe200078ec0ff */
[----:B-1----:R-:W-:Y:S01]  /*0680*/  IMAD.MOV R15, RZ, RZ, -R11 ;  /* 0x000000ffff0f7224 */ /* 0x002fe200078e0a0b */
[----:B------:R-:W-:Y:S01]  /*0690*/  LOP3.LUT R16, R8, 0xc, R7, 0x78, !PT ;  /* 0x0000000c08107812 */ /* 0x000fe200078e7807 */
[----:B------:R-:W-:-:S02]  /*06a0*/  VOTEU.ALL UP5, P1 ;  /* 0x00000000003f7886 */ /* 0x000fc400008a0000 */
[----:B0-----:R-:W-:Y:S01]  /*06b0*/  IMAD R14, R12, R15, UR14 ;  /* 0x0000000e0c0e7e24 */ /* 0x001fe2000f8e020f */
[----:B-----5:R-:W-:Y:S01]  /*06c0*/  I2FP.F32.U32 R0, R4 ;  /* 0x0000000400007245 */ /* 0x020fe20000201000 */
[----:B------:R-:W0:Y:S01]  /*06d0*/  LDC R15, c[0x0][0x148] ;  /* 0x00005200ff0f7b82 */ /* 0x000e220000000800 */
[----:B------:R-:W-:Y:S01]  /*06e0*/  IMAD.IADD R9, R8, 0x1, -R9 ;  /* 0x0000000108097824 */ /* 0x000fe200078e0a09 */
[----:B------:R1:W-:Y:S02]  /*06f0*/  STL [R1+0x78], R16 ;  /* 0x0000781001007387 */ /* 0x0003e40000100800 */
[----:B------:R-:W-:Y:S01]  /*0700*/  FMUL R0, R0, UR4 ;  /* 0x0000000400007c20 */ /* 0x000fe20008400000 */
[----:B------:R-:W-:Y:S01]  /*0710*/  UMOV UR4, 0x20 ;  /* 0x0000002000047882 */ /* 0x000fe20000000000 */
[----:B------:R-:W-:Y:S01]  /*0720*/  ISETP.NE.AND P2, PT, R9, R14, PT ;  /* 0x0000000e0900720c */ /* 0x000fe20003f45270 */
[----:B--2---:R-:W-:Y:S01]  /*0730*/  @!UP0 ULEA UR7, UR8, UR7, 0x18 ;  /* 0x0000000708078291 */ /* 0x004fe2000f8ec03f */
[----:B------:R-:W2:Y:S01]  /*0740*/  LDC R8, c[0x0][0x140] ;  /* 0x00005000ff087b82 */ /* 0x000ea20000000800 */
[----:B------:R-:W-:-:S04]  /*0750*/  @!UP0 UIADD3 UR4, -UR4, 0x100000, URZ ;  /* 0x0010000004048890 */ /* 0x000fc8000fffe13f */
[----:B------:R-:W-:Y:S02]  /*0760*/  @!UP0 USHF.L.U32 UR5, UR4, 0xb, URZ ;  /* 0x0000000b04058899 */ /* 0x000fe4000800063f */
[----:B------:R-:W-:Y:S01]  /*0770*/  @!UP0 USHF.L.U32 UR4, UR4, 0x1, URZ ;  /* 0x0000000104048899 */ /* 0x000fe2000800063f */
[----:B------:R-:W5:Y:S01]  /*0780*/  F2I.U32.TRUNC.NTZ R0, R0 ;  /* 0x0000000000007305 */ /* 0x000f62000020f000 */
[----:B------:R-:W-:-:S04]  /*0790*/  @!UP1 UIADD3 UR8, -UR9, 0x100000, URZ ;  /* 0x0010000009089890 */ /* 0x000fc8000fffe13f */
[----:B------:R-:W-:Y:S02]  /*07a0*/  @!UP1 USHF.L.U32 UR9, UR8, 0xb, URZ ;  /* 0x0000000b08099899 */ /* 0x000fe4000800063f */
[----:B------:R-:W-:Y:S01]  /*07b0*/  @!UP1 USHF.L.U32 UR8, UR8, 0x1, URZ ;  /* 0x0000000108089899 */ /* 0x000fe2000800063f */
[----:B------:R-:W-:Y:S01]  /*07c0*/  VOTEU.ALL UP0, P0 ;  /* 0x00000000003f7886 */ /* 0x000fe20000000000 */
[----:B---3--:R-:W-:Y:S01]  /*07d0*/  @!UP1 ULEA UR10, UR11, UR10, 0x18 ;  /* 0x0000000a0b0a9291 */ /* 0x008fe2000f8ec03f */
[----:B------:R-:W-:Y:S01]  /*07e0*/  VOTEU.ALL UP1, P0 ;  /* 0x00000000003f7886 */ /* 0x000fe20000020000 */
[----:B------:R-:W-:-:S04]  /*07f0*/  LOP3.LUT P0, RZ, R2, 0x7, RZ, 0xc0, !PT ;  /* 0x0000000702ff7812 */ /* 0x000fc8000780c0ff */
[C---:B------:R-:W-:Y:S01]  /*0800*/  ISETP.LT.U32.AND P0, PT, R16.reuse, 0x2, !P0 ;  /* 0x000000021000780c */ /* 0x040fe20004701070 */
[----:B------:R-:W3:Y:S02]  /*0810*/  FENCE.VIEW.ASYNC.S ;  /* 0x00000000000073c6 */ /* 0x000ee40000000000 */
[----:B---3--:R1:W3:Y:S01]  /*0820*/  @!UP0 SYNCS.EXCH.64 URZ, [UR7+0x60], UR4 ;  /* 0x00006004073f85b2 */ /* 0x0082e20008000100 */
[----:B-----5:R-:W-:Y:S01]  /*0830*/  IMAD.MOV R18, RZ, RZ, -R0 ;  /* 0x000000ffff127224 */ /* 0x020fe200078e0a00 */
[----:B------:R-:W-:-:S03]  /*0840*/  @P2 LEA.HI R0, R16, R16, RZ, 0x1 ;  /* 0x0000001010002211 */ /* 0x000fc600078f08ff */
[----:B0-----:R-:W-:Y:S01]  /*0850*/  IMAD R7, R15, R18, R4 ;  /* 0x000000120f077224 */ /* 0x001fe200078e0204 */
[----:B------:R-:W-:Y:S02]  /*0860*/  @P2 SHF.R.S32.HI R0, RZ, 0x1, R0 ;  /* 0x00000001ff002819 */ /* 0x000fe40000011400 */
[----:B--2---:R-:W-:Y:S02]  /*0870*/  ISETP.EQ.U32.AND P1, PT, R8, 0x1, PT ;  /* 0x000000010800780c */ /* 0x004fe40003f22070 */
[----:B------:R-:W-:Y:S01]  /*0880*/  @P2 ISETP.NE.AND P4, PT, R0, R7, PT ;  /* 0x000000070000220c */ /* 0x000fe20003f85270 */
[----:B------:R-:W-:Y:S01]  /*0890*/  IMAD.MOV.U32 R0, RZ, RZ, 0x1 ;  /* 0x00000001ff007424 */ /* 0x000fe200078e00ff */
[----:B------:R-:W-:Y:S02]  /*08a0*/  SEL R7, RZ, 0x1, !P0 ;  /* 0x00000001ff077807 */ /* 0x000fe40004000000 */
[----:B------:R-:W-:Y:S01]  /*08b0*/  @P2 SEL R0, RZ, 0x1, P4 ;  /* 0x00000001ff002807 */ /* 0x000fe20002000000 */
[----:B------:R1:W0:Y:S01]  /*08c0*/  @!UP1 SYNCS.EXCH.64 URZ, [UR7+0x68], UR4 ;  /* 0x00006804073f95b2 */ /* 0x0002220008000100 */
[----:B------:R-:W-:-:S02]  /*08d0*/  NOP ;  /* 0x0000000000007918 */ /* 0x000fc40000000000 */
[----:B------:R-:W-:-:S05]  /*08e0*/  LOP3.LUT R0, R0, R7, RZ, 0xc0, !PT ;  /* 0x0000000700007212 */ /* 0x000fca00078ec0ff */
[----:B------:R1:W-:Y:S01]  /*08f0*/  STL [R1+0x70], R0 ;  /* 0x0000700001007387 */ /* 0x0003e20000100800 */
[----:B------:R1:W2:Y:S01]  /*0900*/  @!UP2 SYNCS.EXCH.64 URZ, [UR10+0x40], UR8 ;  /* 0x000040080a3fa5b2 */ /* 0x0002a20008000100 */
[----:B------:R1:W0:Y:S01]  /*0910*/  @!UP3 SYNCS.EXCH.64 URZ, [UR10+0x48], UR8 ;  /* 0x000048080a3fb5b2 */ /* 0x0002220008000100 */
[----:B------:R1:W0:Y:S01]  /*0920*/  @!UP4 SYNCS.EXCH.64 URZ, [UR10+0x50], UR8 ;  /* 0x000050080a3fc5b2 */ /* 0x0002220008000100 */
[----:B------:R1:W0:Y:S01]  /*0930*/  @!UP5 SYNCS.EXCH.64 URZ, [UR10+0x58], UR8 ;  /* 0x000058080a3fd5b2 */ /* 0x0002220008000100 */
[----:B------:R-:W-:Y:S01]  /*0940*/  NOP ;  /* 0x0000000000007918 */ /* 0x000fe20000000000 */
[----:B---3--:R-:W-:Y:S05]  /*0950*/  @!P1 BRA `(.L_x_3) ;  /* 0x0000000000089947 */ /* 0x008fea0003800000 */
[----:B0-2-4-:R-:W-:Y:S01]  /*0960*/  UCGABAR_ARV ;  /* 0x00000000000079c7 */ /* 0x015fe20008000000 */
[----:B------:R-:W-:Y:S05]  /*0970*/  BRA `(.L_x_4) ;  /* 0x0000000000047947 */ /* 0x000fea0003800000 */
.L_x_3:
[----:B0-2-4-:R-:W-:Y:S01]  /*0980*/  NOP ;  /* 0x0000000000007918 */ /* 0x015fe20000000000 */
.L_x_4:
[----:B-1----:R-:W-:Y:S01]  /*0990*/  ULDC.64 UR4, c[0x0][0x598] ;  /* 0x0001660000047ab9 */ /* 0x002fe20000000a00 */
[----:B------:R-:W-:Y:S01]  /*09a0*/  ULDC.64 UR20, c[0x0][0x208] ;  /* 0x0000820000147ab9 */ /* 0x000fe20000000a00 */
[----:B------:R-:W-:-:S04]  /*09b0*/  ISETP.NE.U32.AND P0, PT, RZ, UR4, PT ;  /* 0x00000004ff007c0c */ /* 0x000fc8000bf05070 */
[----:B------:R-:W-:-:S13]  /*09c0*/  ISETP.NE.AND.EX P0, PT, RZ, UR5, PT, P0 ;  /* 0x00000005ff007c0c */ /* 0x000fda000bf05300 */
[----:B------:R-:W-:Y:S05]  /*09d0*/  @!P0 BRA `(.L_x_5) ;  /* 0x0000000000208947 */ /* 0x000fea0003800000 */
[----:B------:R-:W0:Y:S02]  /*09e0*/  LDC.64 R6, c[0x0][0x598] ;  /* 0x00016600ff067b82 */ /* 0x000e240000000a00 */
[----:B0-----:R-:W2:Y:S02]  /*09f0*/  LDG.E.64 R6, desc[UR20][R6.64] ;  /* 0x0000001406067981 */ /* 0x001ea4000c1e1b00 */
[----:B--2---:R-:W-:-:S04]  /*0a00*/  ISETP.NE.U32.AND P0, PT, R6, RZ, PT ;  /* 0x000000ff0600720c */ /* 0x004fc80003f05070 */
[----:B------:R-:W-:-:S13]  /*0a10*/  ISETP.NE.AND.EX P0, PT, R7, RZ, PT, P0 ;  /* 0x000000ff0700720c */ /* 0x000fda0003f05300 */
[----:B------:R-:W-:Y:S05]  /*0a20*/  @!P0 BRA `(.L_x_5) ;  /* 0x00000000000c8947 */ /* 0x000fea0003800000 */
[----:B------:R-:W2:Y:S02]  /*0a30*/  LD.E R6, desc[UR20][R6.64] ;  /* 0x0000001406067980 */ /* 0x000ea4000c101900 */
[----:B--2---:R-:W-:Y:S01]  /*0a40*/  R2UR UR32, R6 ;  /* 0x00000000062072ca */ /* 0x004fe200000e0000 */
[----:B------:R-:W-:-:S14]  /*0a50*/  BRA `(.L_x_6) ;  /* 0x0000000000247947 */ /* 0x000fdc0003800000 */
.L_x_5:
[----:B------:R-:W-:Y:S02]  /*0a60*/  ULDC.64 UR4, c[0x0][0x588] ;  /* 0x0001620000047ab9 */ /* 0x000fe40000000a00 */
[----:B------:R-:W-:-:S04]  /*0a70*/  ISETP.NE.U32.AND P0, PT, RZ, UR4, PT ;  /* 0x00000004ff007c0c */ /* 0x000fc8000bf05070 */
[----:B------:R-:W-:-:S13]  /*0a80*/  ISETP.NE.AND.EX P0, PT, RZ, UR5, PT, P0 ;  /* 0x00000005ff007c0c */ /* 0x000fda000bf05300 */
[----:B------:R-:W-:Y:S05]  /*0a90*/  @!P0 BRA `(.L_x_7) ;  /* 0x0000000000108947 */ /* 0x000fea0003800000 */
[----:B------:R-:W0:Y:S02]  /*0aa0*/  LDC.64 R6, c[0x0][0x588] ;  /* 0x00016200ff067b82 */ /* 0x000e240000000a00 */
[----:B0-----:R-:W2:Y:S02]  /*0ab0*/  LDG.E R6, desc[UR20][R6.64] ;  /* 0x0000001406067981 */ /* 0x001ea4000c1e1900 */
[----:B--2---:R-:W-:Y:S01]  /*0ac0*/  R2UR UR32, R6 ;  /* 0x00000000062072ca */ /* 0x004fe200000e0000 */
[----:B------:R-:W-:-:S14]  /*0ad0*/  BRA `(.L_x_6) ;  /* 0x0000000000047947 */ /* 0x000fdc0003800000 */
.L_x_7:
[----:B------:R-:W-:-:S05]  /*0ae0*/  ULDC UR32, c[0x0][0x580] ;  /* 0x0001600000207ab9 */ /* 0x000fca0000000800 */
.L_x_6:
[----:B------:R-:W-:Y:S02]  /*0af0*/  ULDC.64 UR4, c[0x0][0x5a0] ;  /* 0x0001680000047ab9 */ /* 0x000fe40000000a00 */
        /* <DEDUP_REMOVED lines=11> */
.L_x_8:
        /* <DEDUP_REMOVED lines=8> */
.L_x_10:
[----:B------:R-:W-:-:S05]  /*0c30*/  ULDC UR31, c[0x0][0x584] ;  /* 0x00016100001f7ab9 */ /* 0x000fca0000000800 */
.L_x_9:
[----:B------:R-:W0:Y:S01]  /*0c40*/  LDC R0, c[0x0][0x65c] ;  /* 0x00019700ff007b82 */ /* 0x000e220000000800 */
[----:B------:R-:W-:Y:S01]  /*0c50*/  IMAD.U32 R6, RZ, RZ, UR14 ;  /* 0x0000000eff067e24 */ /* 0x000fe2000f8e00ff */
[----:B------:R-:W-:Y:S01]  /*0c60*/  UISETP.NE.AND UP0, UPT, UR13, 0x2, UPT ;  /* 0x000000020d00788c */ /* 0x000fe2000bf05270 */
[----:B------:R-:W-:Y:S01]  /*0c70*/  IMAD.MOV.U32 R7, RZ, RZ, RZ ;  /* 0x000000ffff077224 */ /* 0x000fe200078e00ff */
[----:B------:R-:W-:Y:S01]  /*0c80*/  ULDC UR7, c[0x0][0x28c] ;  /* 0x0000a30000077ab9 */ /* 0x000fe20000000800 */
[----:B------:R-:W-:Y:S01]  /*0c90*/  UMOV UR5, URZ ;  /* 0x0000003f00057c82 */ /* 0x000fe20008000000 */
[----:B------:R-:W-:Y:S02]  /*0ca0*/  UIADD3 UR7, UR7, 0x7f, URZ ;  /* 0x0000007f07077890 */ /* 0x000fe4000fffe03f */
[----:B------:R-:W-:Y:S01]  /*0cb0*/  PLOP3.LUT P0, PT, PT, PT, UP0, 0x80, 0x0 ;  /* 0x000000000000781c */ /* 0x000fe20003f0f008 */
[----:B------:R-:W-:Y:S01]  /*0cc0*/  UMOV UR4, URZ ;  /* 0x0000003f00047c82 */ /* 0x000fe20008000000 */
[----:B------:R-:W-:Y:S01]  /*0cd0*/  USHF.R.S32.HI UR10, URZ, 0x1f, UR7 ;  /* 0x0000001f3f0a7899 */ /* 0x000fe20008011407 */
[----:B------:R-:W-:-:S03]  /*0ce0*/  ULDC.64 UR22, c[0x0][0x650] ;  /* 0x0001940000167ab9 */ /* 0x000fc60000000a00 */
[----:B------:R-:W-:Y:S01]  /*0cf0*/  ULEA.HI UR10, UR10, UR7, URZ, 0x7 ;  /* 0x000000070a0a7291 */ /* 0x000fe2000f8f383f */
[----:B0-----:R-:W-:-:S13]  /*0d00*/  ISETP.NE.AND P2, PT, R0, 0x1, PT ;  /* 0x000000010000780c */ /* 0x001fda0003f45270 */
[----:B------:R-:W0:Y:S01]  /*0d10*/  @P2 LDC R9, c[0x0][0x10] ;  /* 0x00000400ff092b82 */ /* 0x000e220000000800 */
[----:B------:R-:W-:-:S07]  /*0d20*/  @P2 IMAD.MOV.U32 R5, RZ, RZ, RZ ;  /* 0x000000ffff052224 */ /* 0x000fce00078e00ff */
[----:B------:R-:W1:Y:S01]  /*0d30*/  @!P2 LDC R11, c[0x0][0xc] ;  /* 0x00000300ff0bab82 */ /* 0x000e620000000800 */
[----:B------:R-:W-:Y:S01]  /*0d40*/  ULDC UR8, c[0x0][0xc] ;  /* 0x0000030000087ab9 */ /* 0x000fe20000000800 */
[----:B------:R-:W-:Y:S01]  /*0d50*/  ULDC UR9, c[0x0][0x10] ;  /* 0x0000040000097ab9 */ /* 0x000fe20000000800 */
[----:B------:R-:W-:Y:S01]  /*0d60*/  ULDC UR7, c[0x0][0x14] ;  /* 0x0000050000077ab9 */ /* 0x000fe20000000800 */
[----:B------:R-:W-:-:S04]  /*0d70*/  UIMAD.WIDE.U32 UR8, UR8, UR9, URZ ;  /* 0x00000009080872a5 */ /* 0x000fc8000f8e003f */
[----:B------:R-:W-:Y:S02]  /*0d80*/  UIMAD.WIDE.U32 UR16, UR8, UR7, URZ ;  /* 0x00000007081072a5 */ /* 0x000fe4000f8e003f */
[----:B------:R-:W-:-:S04]  /*0d90*/  UIMAD UR13, UR9, UR7, URZ ;  /* 0x00000007090d72a4 */ /* 0x000fc8000f8e023f */
[----:B------:R-:W-:Y:S01]  /*0da0*/  UIADD3 UR13, UR17, UR13, URZ ;  /* 0x0000000d110d7290 */ /* 0x000fe2000fffe03f */
[----:B0-----:R-:W-:Y:S01]  /*0db0*/  @P2 IMAD.WIDE.U32 R8, R9, UR14, R4 ;  /* 0x0000000e09082c25 */ /* 0x001fe2000f8e0004 */
[----:B------:R-:W-:-:S03]  /*0dc0*/  USHF.R.S32.HI UR14, URZ, 0x7, UR10 ;  /* 0x000000073f0e7899 */ /* 0x000fc6000801140a */
[----:B------:R-:W-:Y:S02]  /*0dd0*/  @P2 IMAD.MOV.U32 R12, RZ, RZ, R8 ;  /* 0x000000ffff0c2224 */ /* 0x000fe400078e0008 */
[----:B-1----:R-:W-:-:S04]  /*0de0*/  @!P2 IMAD.WIDE.U32 R6, R4, R11, R6 ;  /* 0x0000000b0406a225 */ /* 0x002fc800078e0006 */
[----:B------:R-:W-:Y:S02]  /*0df0*/  @P2 IMAD.MOV.U32 R11, RZ, RZ, RZ ;  /* 0x000000ffff0b2224 */ /* 0x000fe400078e00ff */
[----:B------:R-:W-:Y:S02]  /*0e00*/  @!P2 IMAD.MOV.U32 R12, RZ, RZ, R6 ;  /* 0x000000ffff0ca224 */ /* 0x000fe400078e0006 */
[----:B------:R-:W-:Y:S02]  /*0e10*/  @P2 IMAD.IADD R10, R9, 0x1, R11 ;  /* 0x00000001090a2824 */ /* 0x000fe400078e020b */
[----:B------:R-:W-:Y:S01]  /*0e20*/  @!P2 IMAD.MOV.U32 R10, RZ, RZ, R7 ;  /* 0x000000ffff0aa224 */ /* 0x000fe200078e0007 */
[----:B------:R0:W-:Y:S03]  /*0e30*/  STL [R1+0x80], R12 ;  /* 0x0000800c01007387 */ /* 0x0001e60000100800 */
[----:B------:R-:W-:Y:S01]  /*0e40*/  IMAD.MOV.U32 R16, RZ, RZ, R10 ;  /* 0x000000ffff107224 */ /* 0x000fe200078e000a */
[----:B------:R0:W-:Y:S01]  /*0e50*/  STL [R1+0x7c], R10 ;  /* 0x00007c0a01007387 */ /* 0x0001e20000100800 */
[----:B------:R-:W-:Y:S05]  /*0e60*/  @P0 BRA `(.L_x_11) ;  /* 0x0000000000280947 */ /* 0x000fea0003800000 */
[----:B0-----:R-:W-:Y:S01]  /*0e70*/  IADD3 R12, P0, R12, UR16, RZ ;  /* 0x000000100c0c7c10 */ /* 0x001fe2000ff1e0ff */
[----:B------:R-:W-:Y:S02]  /*0e80*/  UISETP.GE.U32.AND UP0, UPT, UR14, 0x3, UPT ;  /* 0x000000030e00788c */ /* 0x000fe4000bf06070 */
[----:B------:R-:W-:Y:S01]  /*0e90*/  UIMAD.WIDE.U32 UR4, UR14, -0x55555555, URZ ;  /* 0xaaaaaaab0e0478a5 */ /* 0x000fe2000f8e003f */
[----:B------:R-:W-:Y:S01]  /*0ea0*/  IADD3.X R16, R16, UR13, RZ, P0, !PT ;  /* 0x0000000d10107c10 */ /* 0x000fe200087fe4ff */
[----:B------:R1:W-:Y:S02]  /*0eb0*/  STL [R1+0x80], R12 ;  /* 0x0000800c01007387 */ /* 0x0003e40000100800 */
[----:B------:R-:W-:Y:S02]  /*0ec0*/  USHF.R.U32.HI UR5, URZ, 0x1, UR5 ;  /* 0x000000013f057899 */ /* 0x000fe40008011605 */
[----:B------:R1:W-:Y:S01]  /*0ed0*/  STL [R1+0x7c], R16 ;  /* 0x00007c1001007387 */ /* 0x0003e20000100800 */
[----:B------:R-:W-:-:S02]  /*0ee0*/  UMOV UR4, URZ ;  /* 0x0000003f00047c82 */ /* 0x000fc40008000000 */
[----:B------:R-:W-:Y:S02]  /*0ef0*/  @UP0 ULOP3.LUT UR4, UR5, 0x1, URZ, 0xc0, !UPT ;  /* 0x0000000105040892 */ /* 0x000fe4000f8ec03f */
[----:B------:R-:W-:-:S12]  /*0f00*/  UIMAD UR5, UR5, -0x3, UR14 ;  /* 0xfffffffd050578a4 */ /* 0x000fd8000f8e020e */
.L_x_11:
[----:B------:R-:W-:Y:S01]  /*0f10*/  IMAD.MOV.U32 R8, RZ, RZ, -0x1 ;  /* 0xffffffffff087424 */ /* 0x000fe200078e00ff */
[----:B------:R-:W-:Y:S01]  /*0f20*/  ISETP.GE.U32.AND P0, PT, R12, UR22, PT ;  /* 0x000000160c007c0c */ /* 0x000fe2000bf06070 */
[----:B------:R-:W-:Y:S01]  /*0f30*/  IMAD.MOV.U32 R6, RZ, RZ, -0x1 ;  /* 0xffffffffff067424 */ /* 0x000fe200078e00ff */
[----:B------:R-:W-:Y:S01]  /*0f40*/  PRMT R0, RZ, 0x7610, R0 ;  /* 0x00007610ff007816 */ /* 0x000fe20000000000 */
[----:B------:R-:W-:Y:S01]  /*0f50*/  IMAD.MOV.U32 R7, RZ, RZ, -0x1 ;  /* 0xffffffffff077424 */ /* 0x000fe200078e00ff */
[----:B------:R2:W-:Y:S01]  /*0f60*/  STL [R1+0x84], R8 ;  /* 0x0000840801007387 */ /* 0x0005e20000100800 */
[----:B------:R-:W-:-:S03]  /*0f70*/  ISETP.GE.U32.AND.EX P0, PT, R16, UR23, PT, P0 ;  /* 0x0000001710007c0c */ /* 0x000fc6000bf06100 */
[----:B------:R2:W-:Y:S04]  /*0f80*/  STL [R1+0x74], R6 ;  /* 0x0000740601007387 */ /* 0x0005e80000100800 */
[----:B------:R2:W-:Y:S06]  /*0f90*/  STL [R1+0x88], R7 ;  /* 0x0000880701007387 */ /* 0x0005ec0000100800 */
[----:B------:R-:W-:Y:S05]  /*0fa0*/  @P0 BRA `(.L_x_12) ;  /* 0x0000000400380947 */ /* 0x000fea0003800000 */
[----:B------:R-:W3:Y:S01]  /*0fb0*/  LDC.64 R20, c[0x0][0x628] ;  /* 0x00018a00ff147b82 */ /* 0x000ee20000000a00 */
[----:B--2---:R-:W-:Y:S02]  /*0fc0*/  IMAD.MOV.U32 R6, RZ, RZ, R12 ;  /* 0x000000ffff067224 */ /* 0x004fe400078e000c */
[----:B------:R-:W-:-:S05]  /*0fd0*/  IMAD.MOV.U32 R7, RZ, RZ, R16 ;  /* 0x000000ffff077224 */ /* 0x000fca00078e0010 */
[----:B------:R-:W2:Y:S08]  /*0fe0*/  LDC R0, c[0x0][0x630] ;  /* 0x00018c00ff007b82 */ /* 0x000eb00000000800 */
[----:B------:R-:W4:Y:S01]  /*0ff0*/  LDC.64 R22, c[0x0][0x620] ;  /* 0x00018800ff167b82 */ /* 0x000f220000000a00 */
[----:B---3--:R-:W-:-:S04]  /*1000*/  ISETP.NE.U32.AND P0, PT, R20, RZ, PT ;  /* 0x000000ff1400720c */ /* 0x008fc80003f05070 */
[----:B------:R-:W-:-:S13]  /*1010*/  ISETP.NE.AND.EX P0, PT, R21, RZ, PT, P0 ;  /* 0x000000ff1500720c */ /* 0x000fda0003f05300 */
[----:B--2-4-:R-:W-:Y:S05]  /*1020*/  @!P0 BRA `(.L_x_13) ;  /* 0x0000000000288947 */ /* 0x014fea0003800000 */
[----:B------:R-:W2:Y:S02]  /*1030*/  LDC R11, c[0x0][0x634] ;  /* 0x00018d00ff0b7b82 */ /* 0x000ea40000000800 */
[----:B--2---:R-:W-:-:S05]  /*1040*/  IADD3 R11, P0, R12, R11, RZ ;  /* 0x0000000b0c0b7210 */ /* 0x004fca0007f1e0ff */
[----:B------:R-:W-:-:S04]  /*1050*/  IMAD.X R17, RZ, RZ, R16, P0 ;  /* 0x000000ffff117224 */ /* 0x000fc800000e0610 */
[----:B------:R-:W-:-:S04]  /*1060*/  IMAD.WIDE.U32 R6, R17, R20, RZ ;  /* 0x0000001411067225 */ /* 0x000fc800078e00ff */
[----:B------:R-:W-:-:S04]  /*1070*/  IMAD.WIDE.U32 R8, P0, R11, R21, R6 ;  /* 0x000000150b087225 */ /* 0x000fc80007800006 */
[----:B------:R-:W-:-:S04]  /*1080*/  IMAD.WIDE.U32 R6, R11, R20, RZ ;  /* 0x000000140b067225 */ /* 0x000fc800078e00ff */
[----:B------:R-:W-:Y:S01]  /*1090*/  IMAD.X R11, RZ, RZ, RZ, P0 ;  /* 0x000000ffff0b7224 */ /* 0x000fe200000e06ff */
[----:B------:R-:W-:Y:S01]  /*10a0*/  IADD3 RZ, P0, R7, R8, RZ ;  /* 0x0000000807ff7210 */ /* 0x000fe20007f1e0ff */
[----:B0-----:R-:W-:-:S04]  /*10b0*/  IMAD.MOV.U32 R10, RZ, RZ, R9 ;  /* 0x000000ffff0a7224 */ /* 0x001fc800078e0009 */
[----:B------:R-:W-:-:S08]  /*10c0*/  IMAD.WIDE.U32.X R6, R17, R21, R10, P0 ;  /* 0x0000001511067225 */ /* 0x000fd000000e040a */
.L_x_13:
[----:B------:R-:W2:Y:S01]  /*10d0*/  LDC.64 R24, c[0x0][0x640] ;  /* 0x00019000ff187b82 */ /* 0x000ea20000000a00 */
[-CC-:B------:R-:W-:Y:S01]  /*10e0*/  SHF.R.U64 R27, R6, R0.reuse, R7.reuse ;  /* 0x00000000061b7219 */ /* 0x180fe20000001207 */
[----:B------:R-:W-:Y:S01]  /*10f0*/  IMAD.MOV.U32 R6, RZ, RZ, R12 ;  /* 0x000000ffff067224 */ /* 0x000fe200078e000c */
[----:B------:R-:W-:Y:S02]  /*1100*/  SHF.R.U32.HI R0, RZ, R0, R7 ;  /* 0x00000000ff007219 */ /* 0x000fe40000011607 */
[----:B------:R-:W-:-:S03]  /*1110*/  IADD3 R9, P0, RZ, -R27, RZ ;  /* 0x8000001bff097210 */ /* 0x000fc60007f1e0ff */
[----:B------:R-:W1:Y:S02]  /*1120*/  LDC R8, c[0x0][0x618] ;  /* 0x00018600ff087b82 */ /* 0x000e640000000800 */
[----:B------:R-:W-:-:S04]  /*1130*/  IMAD.X R7, RZ, RZ, ~R0, P0 ;  /* 0x000000ffff077224 */ /* 0x000fc800000e0e00 */
[-C--:B------:R-:W-:Y:S02]  /*1140*/  IMAD R0, R7, R22.reuse, RZ ;  /* 0x0000001607007224 */ /* 0x080fe400078e02ff */
[----:B0-----:R-:W0:Y:S01]  /*1150*/  LDC R10, c[0x0][0x608] ;  /* 0x00018200ff0a7b82 */ /* 0x001e220000000800 */
[----:B------:R-:W-:Y:S02]  /*1160*/  IMAD.MOV.U32 R7, RZ, RZ, R16 ;  /* 0x000000ffff077224 */ /* 0x000fe400078e0010 */
[----:B------:R-:W-:-:S05]  /*1170*/  IMAD.WIDE.U32 R6, R9, R22, R6 ;  /* 0x0000001609067225 */ /* 0x000fca00078e0006 */
[----:B------:R-:W3:Y:S01]  /*1180*/  LDC R21, c[0x0][0x658] ;  /* 0x00019600ff157b82 */ /* 0x000ee20000000800 */
[----:B------:R-:W-:Y:S01]  /*1190*/  IMAD R9, R9, R23, R0 ;  /* 0x0000001709097224 */ /* 0x000fe200078e0200 */
[----:B--2---:R-:W-:Y:S01]  /*11a0*/  ISETP.NE.U32.AND P0, PT, R24, RZ, PT ;  /* 0x000000ff1800720c */ /* 0x004fe20003f05070 */
[----:B------:R-:W-:Y:S02]  /*11b0*/  IMAD.MOV.U32 R0, RZ, RZ, -0x1 ;  /* 0xffffffffff007424 */ /* 0x000fe400078e00ff */
[----:B------:R-:W-:Y:S01]  /*11c0*/  IMAD.IADD R7, R7, 0x1, R9 ;  /* 0x0000000107077824 */ /* 0x000fe200078e0209 */
[----:B------:R-:W-:Y:S01]  /*11d0*/  ISETP.NE.AND.EX P0, PT, R25, RZ, PT, P0 ;  /* 0x000000ff1900720c */ /* 0x000fe20003f05300 */
[----:B------:R-:W-:Y:S01]  /*11e0*/  IMAD.MOV.U32 R22, RZ, RZ, 0x1 ;  /* 0x00000001ff167424 */ /* 0x000fe200078e00ff */
[----:B------:R-:W2:Y:S02]  /*11f0*/  LDC R19, c[0x0][0x600] ;  /* 0x00018000ff137b82 */ /* 0x000ea40000000800 */
[----:B-1----:R-:W-:-:S02]  /*1200*/  SHF.R.U64 R16, R6, R8, R7 ;  /* 0x0000000806107219 */ /* 0x002fc40000001207 */
[----:B------:R-:W-:-:S04]  /*1210*/  SHF.R.U32.HI R7, RZ, R8, R7 ;  /* 0x00000008ff077219 */ /* 0x000fc80000011607 */
[----:B------:R-:W1:Y:S01]  /*1220*/  LDC R20, c[0x0][0x648] ;  /* 0x00019200ff147b82 */ /* 0x000e620000000800 */
[-CC-:B0-----:R-:W-:Y:S02]  /*1230*/  SHF.R.U64 R29, R16, R10.reuse, R7.reuse ;  /* 0x0000000a101d7219 */ /* 0x181fe40000001207 */
[----:B------:R-:W-:-:S05]  /*1240*/  SHF.R.U32.HI R6, RZ, R10, R7 ;  /* 0x0000000aff067219 */ /* 0x000fca0000011607 */
[----:B------:R-:W0:Y:S01]  /*1250*/  LDC R23, c[0x0][0x638] ;  /* 0x00018e00ff177b82 */ /* 0x000e220000000800 */
[-CC-:B---3--:R-:W-:Y:S02]  /*1260*/  SHF.R.U64 R28, R29, R21.reuse, R6.reuse ;  /* 0x000000151d1c7219 */ /* 0x188fe40000001206 */
[-C--:B------:R-:W-:Y:S02]  /*1270*/  SHF.L.U32 R0, R0, R21.reuse, RZ ;  /* 0x0000001500007219 */ /* 0x080fe400000006ff */
[----:B------:R-:W-:Y:S01]  /*1280*/  SHF.R.U32.HI R7, RZ, R21, R6 ;  /* 0x00000015ff077219 */ /* 0x000fe20000011606 */
[----:B------:R-:W-:Y:S01]  /*1290*/  IMAD.MOV.U32 R6, RZ, RZ, R28 ;  /* 0x000000ffff067224 */ /* 0x000fe200078e001c */
[----:B------:R-:W-:Y:S01]  /*12a0*/  LOP3.LUT R12, RZ, R0, RZ, 0x33, !PT ;  /* 0x00000000ff0c7212 */ /* 0x000fe200078e33ff */
[----:B------:R-:W3:Y:S01]  /*12b0*/  LDC R26, c[0x0][0x610] ;  /* 0x00018400ff1a7b82 */ /* 0x000ee20000000800 */
[----:B------:R-:W-:Y:S05]  /*12c0*/  @!P0 BRA `(.L_x_14) ;  /* 0x0000000000288947 */ /* 0x000fea0003800000 */
[----:B------:R-:W4:Y:S02]  /*12d0*/  LDC R11, c[0x0][0x64c] ;  /* 0x00019300ff0b7b82 */ /* 0x000f240000000800 */
[----:B----4-:R-:W-:-:S05]  /*12e0*/  IADD3 R11, P0, R28, R11, RZ ;  /* 0x0000000b1c0b7210 */ /* 0x010fca0007f1e0ff */
[----:B------:R-:W-:-:S04]  /*12f0*/  IMAD.X R17, RZ, RZ, R7, P0 ;  /* 0x000000ffff117224 */ /* 0x000fc800000e0607 */
[----:B------:R-:W-:-:S04]  /*1300*/  IMAD.WIDE.U32 R6, R17, R24, RZ ;  /* 0x0000001811067225 */ /* 0x000fc800078e00ff */
[----:B------:R-:W-:-:S04]  /*1310*/  IMAD.WIDE.U32 R8, P0, R11, R25, R6 ;  /* 0x000000190b087225 */ /* 0x000fc80007800006 */
[----:B------:R-:W-:-:S04]  /*1320*/  IMAD.WIDE.U32 R6, R11, R24, RZ ;  /* 0x000000180b067225 */ /* 0x000fc800078e00ff */
[----:B------:R-:W-:Y:S01]  /*1330*/  IMAD.X R11, RZ, RZ, RZ, P0 ;  /* 0x000000ffff0b7224 */ /* 0x000fe200000e06ff */
[----:B------:R-:W-:Y:S01]  /*1340*/  IADD3 RZ, P0, R7, R8, RZ ;  /* 0x0000000807ff7210 */ /* 0x000fe20007f1e0ff */
[----:B------:R-:W-:-:S04]  /*1350*/  IMAD.MOV.U32 R10, RZ, RZ, R9 ;  /* 0x000000ffff0a7224 */ /* 0x000fc800078e0009 */
[----:B------:R-:W-:-:S08]  /*1360*/  IMAD.WIDE.U32.X R6, R17, R25, R10, P0 ;  /* 0x0000001911067225 */ /* 0x000fd000000e040a */
.L_x_14:
[----:B-1----:R-:W-:Y:S01]  /*1370*/  SHF.R.U64 R6, R6, R20, R7 ;  /* 0x0000001406067219 */ /* 0x002fe20000001207 */
[----:B--2---:R-:W-:Y:S01]  /*1380*/  VIADD R7, R19, 0xffffffff ;  /* 0xffffffff13077836 */ /* 0x004fe20000000000 */
[----:B------:R-:W-:Y:S01]  /*1390*/  SHF.L.U32 R0, R22, R21, RZ ;  /* 0x0000001516007219 */ /* 0x000fe200000006ff */
[----:B------:R-:W-:Y:S01]  /*13a0*/  @P2 IMAD R14, R15, R18, R4 ;  /* 0x000000120f0e2224 */ /* 0x000fe200078e0204 */
[----:B------:R-:W-:Y:S01]  /*13b0*/  LOP3.LUT R5, R29, R12, RZ, 0xc0, !PT ;  /* 0x0000000c1d057212 */ /* 0x000fe200078ec0ff */
[----:B------:R-:W-:Y:S01]  /*13c0*/  IMAD.MOV R8, RZ, RZ, -R6 ;  /* 0x000000ffff087224 */ /* 0x000fe200078e0a06 */
[----:B------:R-:W-:-:S03]  /*13d0*/  LOP3.LUT R7, R16, R7, RZ, 0xc0, !PT ;  /* 0x0000000710077212 */ /* 0x000fc600078ec0ff */
[----:B------:R-:W-:Y:S02]  /*13e0*/  IMAD R5, R0, R6, R5 ;  /* 0x0000000600057224 */ /* 0x000fe400078e0205 */
[----:B0-----:R-:W-:Y:S02]  /*13f0*/  IMAD R0, R8, R23, R28 ;  /* 0x0000001708007224 */ /* 0x001fe400078e021c */
[----:B---3--:R-:W-:Y:S02]  /*1400*/  IMAD R4, R5, R26, R14 ;  /* 0x0000001a05047224 */ /* 0x008fe400078e020e */
[----:B------:R-:W-:Y:S02]  /*1410*/  IMAD.MOV.U32 R6, RZ, RZ, 0x1 ;  /* 0x00000001ff067424 */ /* 0x000fe400078e00ff */
[----:B------:R-:W-:-:S03]  /*1420*/  IMAD R5, R0, R19, R7 ;  /* 0x0000001300057224 */ /* 0x000fc600078e0207 */
[----:B------:R-:W-:Y:S02]  /*1430*/  PRMT R0, R6, 0x7610, R0 ;  /* 0x0000761006007816 */ /* 0x000fe40000000000 */
[----:B------:R-:W-:Y:S02]  /*1440*/  SEL R6, R5, R4, !P2 ;  /* 0x0000000405067207 */ /* 0x000fe40005000000 */
[----:B------:R-:W-:-:S03]  /*1450*/  SEL R4, R4, R5, !P2 ;  /* 0x0000000504047207 */ /* 0x000fc60005000000 */
[----:B------:R3:W-:Y:S04]  /*1460*/  STL [R1+0x88], R6 ;  /* 0x0000880601007387 */ /* 0x0007e80000100800 */
[----:B------:R3:W-:Y:S04]  /*1470*/  STL [R1+0x74], R27 ;  /* 0x0000741b01007387 */ /* 0x0007e80000100800 */
[----:B------:R3:W-:Y:S02]  /*1480*/  STL [R1+0x84], R4 ;  /* 0x0000840401007387 */ /* 0x0007e40000100800 */
.L_x_12:
[----:B------:R-:W-:Y:S05]  /*1490*/  @!P1 BRA `(.L_x_15) ;  /* 0x00000000000c9947 */ /* 0x000fea0003800000 */
[----:B------:R-:W-:Y:S01]  /*14a0*/  UCGABAR_WAIT ;  /* 0x0000000000007dc7 */ /* 0x000fe20008000000 */
[----:B------:R-:W-:Y:S01]  /*14b0*/  CCTL.IVALL ;  /* 0x00000000ff00798f */ /* 0x000fe20002000000 */
[----:B------:R-:W-:Y:S05]  /*14c0*/  BRA `(.L_x_16) ;  /* 0x0000000000047947 */ /* 0x000fea0003800000 */
.L_x_15:
[----:B------:R-:W-:Y:S06]  /*14d0*/  BAR.SYNC.DEFER_BLOCKING 0x0 ;  /* 0x0000000000007b1d */ /* 0x000fec0000010000 */
.L_x_16:
[----:B------:R-:W-:Y:S05]  /*14e0*/  @!P3 BRA `(.L_x_17) ;  /* 0x000000dc0054b947 */ /* 0x000fea0003800000 */
[----:B------:R-:W-:-:S06]  /*14f0*/  UISETP.GT.U32.AND UP0, UPT, UR12, 0x1, UPT ;  /* 0x000000010c00788c */ /* 0x000fcc000bf04070 */
[----:B------:R-:W-:-:S13]  /*1500*/  PLOP3.LUT P0, PT, PT, PT, UP0, 0x80, 0x0 ;  /* 0x000000000000781c */ /* 0x000fda0003f0f008 */
[----:B------:R-:W-:Y:S05]  /*1510*/  @P0 EXIT ;  /* 0x000000000000094d */ /* 0x000fea0003800000 */
.L_x_18:
[----:B------:R-:W-:-:S08]  /*1520*/  NOP ;  /* 0x0000000000007918 */ /* 0x000fd00000000000 */
[----:B------:R-:W4:Y:S02]  /*1530*/  USETMAXREG.TRY_ALLOC.CTAPOOL UP0, 0xe8 ;  /* 0x000000e8000079c8 */ /* 0x000f240008000600 */
[----:B----4-:R-:W-:-:S13]  /*1540*/  PLOP3.LUT P0, PT, PT, PT, UP0, 0x80, 0x0 ;  /* 0x000000000000781c */ /* 0x010fda0003f0f008 */
[----:B------:R-:W-:Y:S05]  /*1550*/  @!P0 BRA `(.L_x_18) ;  /* 0xfffffffc00f08947 */ /* 0x000fea000383ffff */
[----:B------:R-:W-:-:S13]  /*1560*/  LOP3.LUT P0, RZ, R0, 0xff, RZ, 0xc0, !PT ;  /* 0x000000ff00ff7812 */ /* 0x000fda000780c0ff */
[----:B------:R-:W-:Y:S05]  /*1570*/  @!P0 EXIT ;  /* 0x000000000000894d */ /* 0x000fea0003800000 */
[----:B------:R-:W4:Y:S01]  /*1580*/  S2UR UR6, SR_CgaCtaId ;  /* 0x00000000000679c3 */ /* 0x000f220000008800 */
[CC--:B------:R-:W-:Y:S01]  /*1590*/  LEA.HI R0, R13.reuse, R2.reuse, RZ, 0x2 ;  /* 0x000000020d007211 */ /* 0x0c0fe200078f10ff */
[----:B------:R-:W-:Y:S01]  /*15a0*/  UIADD3 UR7, UR18, -0x1, URZ ;  /* 0xffffffff12077890 */ /* 0x000fe2000fffe03f */
[----:B------:R-:W-:Y:S01]  /*15b0*/  LEA.HI R13, R13, R2, RZ, 0x5 ;  /* 0x000000020d0d7211 */ /* 0x000fe200078f28ff */
[----:B------:R-:W-:Y:S01]  /*15c0*/  UMOV UR22, 0x400 ;  /* 0x0000040000167882 */ /* 0x000fe20000000000 */
[--C-:B---3--:R-:W-:Y:S01]  /*15d0*/  SHF.R.S32.HI R4, RZ, 0x2, R0.reuse ;  /* 0x00000002ff047819 */ /* 0x108fe20000011400 */
[----:B------:R-:W-:Y:S01]  /*15e0*/  UISETP.LT.AND UP0, UPT, UR14, 0x1, UPT ;  /* 0x000000010e00788c */ /* 0x000fe2000bf01270 */
[----:B------:R-:W-:Y:S01]  /*15f0*/  SHF.R.S32.HI R3, RZ, 0x1f, R0 ;  /* 0x0000001fff037819 */ /* 0x000fe20000011400 */
[----:B------:R-:W-:Y:S01]  /*1600*/  ULOP3.LUT UR30, UR15, 0x1, URZ, 0xfc, !UPT ;  /* 0x000000010f1e7892 */ /* 0x000fe2000f8efc3f */
[----:B------:R-:W-:Y:S01]  /*1610*/  SHF.R.S32.HI R13, RZ, 0x5, R13 ;  /* 0x00000005ff0d7819 */ /* 0x000fe2000001140d */
[----:B------:R-:W-:Y:S01]  /*1620*/  USEL UR19, UR14, 0x1, UP0 ;  /* 0x000000010e137887 */ /* 0x000fe20008000000 */
[----:B------:R-:W-:Y:S01]  /*1630*/  LEA.HI R3, R3, R4, RZ, 0x3 ;  /* 0x0000000403037211 */ /* 0x000fe200078f18ff */
[----:B------:R-:W-:-:S02]  /*1640*/  UISETP.NE.AND UP0, UPT, UR7, URZ, UPT ;  /* 0x0000003f0700728c */ /* 0x000fc4000bf05270 */
[----:B------:R-:W-:Y:S01]  /*1650*/  USHF.L.U32 UR29, UR14, 0x1, URZ ;  /* 0x000000010e1d7899 */ /* 0x000fe2000800063f */
[----:B------:R-:W-:Y:S01]  /*1660*/  LOP3.LUT R3, R3, 0xfffffff8, RZ, 0xc0, !PT ;  /* 0xfffffff803037812 */ /* 0x000fe200078ec0ff */
[----:B------:R-:W-:Y:S02]  /*1670*/  UIADD3 UR19, -UR19, UR14, URZ ;  /* 0x0000000e13137290 */ /* 0x000fe4000fffe13f */
[----:B------:R-:W-:Y:S02]  /*1680*/  USEL UR27, URZ, 0x1, UP0 ;  /* 0x000000013f1b7887 */ /* 0x000fe40008000000 */
[----:B------:R-:W-:Y:S01]  /*1690*/  IMAD.IADD R4, R4, 0x1, -R3 ;  /* 0x0000000104047824 */ /* 0x000fe200078e0a03 */
[----:B------:R-:W-:Y:S01]  /*16a0*/  LOP3.LUT R3, R0, 0xfffffffc, RZ, 0xc0, !PT ;  /* 0xfffffffc00037812 */ /* 0x000fe200078ec0ff */
[----:B----4-:R-:W-:-:S03]  /*16b0*/  ULEA UR22, UR6, UR22, 0x18 ;  /* 0x0000001606167291 */ /* 0x010fc6000f8ec03f */
[--C-:B------:R-:W-:Y:S01]  /*16c0*/  SHF.R.S32.HI R5, RZ, 0x1f, R4.reuse ;  /* 0x0000001fff057819 */ /* 0x100fe20000011404 */
[----:B------:R-:W-:Y:S01]  /*16d0*/  USHF.L.U32 UR6, UR7, 0x3, URZ ;  /* 0x0000000307067899 */ /* 0x000fe2000800063f */
[C-C-:B------:R-:W-:Y:S01]  /*16e0*/  IMAD R0, R13.reuse, -0x10, -R4.reuse ;  /* 0xfffffff00d007824 */ /* 0x140fe200078e0a04 */
[----:B------:R-:W-:Y:S01]  /*16f0*/  UIADD3 UR28, UR22, 0x40, URZ ;  /* 0x00000040161c7890 */ /* 0x000fe2000fffe03f */
[----:B--2---:R-:W-:Y:S01]  /*1700*/  IMAD.IADD R6, R2, 0x1, -R3 ;  /* 0x0000000102067824 */ /* 0x004fe200078e0a03 */
[----:B------:R-:W-:Y:S01]  /*1710*/  ULOP3.LUT UR6, UR6, 0x8, URZ, 0xc0, !UPT ;  /* 0x0000000806067892 */ /* 0x000fe2000f8ec03f */
[----:B------:R-:W-:Y:S01]  /*1720*/  IMAD.WIDE R2, R13, 0x10, R4 ;  /* 0x000000100d027825 */ /* 0x000fe200078e0204 */
[----:B------:R-:W-:Y:S02]  /*1730*/  ULEA UR18, UR18, UR28, 0x3 ;  /* 0x0000001c12127291 */ /* 0x000fe4000f8e183f */
[----:B------:R-:W-:Y:S01]  /*1740*/  ULOP3.LUT UR26, UR6, 0x8, URZ, 0x3c, !UPT ;  /* 0x00000008061a7892 */ /* 0x000fe2000f8e3c3f */
[----:B------:R2:W-:Y:S01]  /*1750*/  STL [R1+0x8c], R6 ;  /* 0x00008c0601007387 */ /* 0x0005e20000100800 */
[----:B------:R-:W-:-:S03]  /*1760*/  ULOP3.LUT UR12, UR6, 0x18, URZ, 0x3c, !UPT ;  /* 0x00000018060c7892 */ /* 0x000fc6000f8e3c3f */
[----:B------:R-:W-:Y:S02]  /*1770*/  ULDC UR6, c[0x0][0x284] ;  /* 0x0000a10000067ab9 */ /* 0x000fe40000000800 */
[----:B------:R-:W-:-:S05]  /*1780*/  VIADD R0, R0, UR6 ;  /* 0x0000000600007c36 */ /* 0x000fca0008000000 */
[----:B------:R2:W-:Y:S04]  /*1790*/  STL [R1+0x98], R0 ;  /* 0x0000980001007387 */ /* 0x0005e80000100800 */
[----:B------:R2:W-:Y:S02]  /*17a0*/  STL.64 [R1+0x90], R2 ;  /* 0x0000900201007387 */ /* 0x0005e40000100a00 */
.L_x_301:
[----:B--2---:R-:W-:Y:S01]  /*17b0*/  IMAD.U32 R0, RZ, RZ, UR27 ;  /* 0x0000001bff007e24 */ /* 0x004fe2000f8e00ff */
[----:B0-----:R-:W2:Y:S01]  /*17c0*/  LDC R2, c[0x0][0x28c] ;  /* 0x0000a300ff027b82 */ /* 0x001ea20000000800 */
[----:B------:R-:W-:Y:S01]  /*17d0*/  UMOV UR6, URZ ;  /* 0x0000003f00067c82 */ /* 0x000fe20008000000 */
[----:B------:R-:W-:Y:S02]  /*17e0*/  UMOV UR23, UR5 ;  /* 0x0000000500177c82 */ /* 0x000fe40008000000 */
[----:B------:R-:W-:-:S04]  /*17f0*/  SHF.L.U32 R0, R0, 0x1f, RZ ;  /* 0x0000001f00007819 */ /* 0x000fc800000006ff */
[----:B------:R-:W3:Y:S01]  /*1800*/  SYNCS.PHASECHK.TRANS64.TRYWAIT P0, [UR18+-0x8], R0 ;  /* 0xfffff800ff0075a7 */ /* 0x000ee20008000152 */
[----:B--2---:R-:W-:Y:S01]  /*1810*/  ISETP.GE.AND P1, PT, R2, 0x1, PT ;  /* 0x000000010200780c */ /* 0x004fe20003f26270 */
[----:B---34-:R-:W-:-:S12]  /*1820*/  @!P0 BRA `(.L_x_19) ;  /* 0x000000e800a08947 */ /* 0x018fd80003800000 */
.L_x_322:
[----:B------:R3:W-:Y:S01]  /*1830*/  STL [R1+0x6c], RZ ;  /* 0x00006cff01007387 */ /* 0x0007e20000100800 */
[----:B------:R-:W-:Y:S01]  /*1840*/  UMOV UR24, UR4 ;  /* 0x0000000400187c82 */ /* 0x000fe20008000000 */
[----:B------:R-:W-:Y:S01]  /*1850*/  UMOV UR7, URZ ;  /* 0x0000003f00077c82 */ /* 0x000fe20008000000 */
[----:B------:R-:W-:Y:S01]  /*1860*/  UMOV UR8, URZ ;  /* 0x0000003f00087c82 */ /* 0x000fe20008000000 */
[----:B------:R3:W-:Y:S01]  /*1870*/  STL [R1+0x68], RZ ;  /* 0x000068ff01007387 */ /* 0x0007e20000100800 */
[----:B--2---:R-:W-:Y:S01]  /*1880*/  IMAD.MOV.U32 R0, RZ, RZ, RZ ;  /* 0x000000ffff007224 */ /* 0x004fe200078e00ff */
[----:B------:R-:W-:Y:S02]  /*1890*/  CS2R R2, SRZ ;  /* 0x0000000000027805 */ /* 0x000fe4000001ff00 */
[----:B------:R-:W-:Y:S01]  /*18a0*/  CS2R R4, SRZ ;  /* 0x0000000000047805 */ /* 0x000fe2000001ff00 */
[----:B------:R3:W-:Y:S01]  /*18b0*/  STL [R1+0x64], RZ ;  /* 0x000064ff01007387 */ /* 0x0007e20000100800 */
[----:B------:R-:W-:-:S02]  /*18c0*/  CS2R R6, SRZ ;  /* 0x0000000000067805 */ /* 0x000fc4000001ff00 */
[----:B------:R-:W-:Y:S02]  /*18d0*/  CS2R R8, SRZ ;  /* 0x0000000000087805 */ /* 0x000fe4000001ff00 */
[----:B0-----:R-:W-:Y:S01]  /*18e0*/  CS2R R10, SRZ ;  /* 0x00000000000a7805 */ /* 0x001fe2000001ff00 */
[----:B------:R3:W-:Y:S01]  /*18f0*/  STL [R1+0x60], RZ ;  /* 0x000060ff01007387 */ /* 0x0007e20000100800 */
[----:B-1----:R-:W-:Y:S02]  /*1900*/  CS2R R12, SRZ ;  /* 0x00000000000c7805 */ /* 0x002fe4000001ff00 */
[----:B------:R-:W-:Y:S02]  /*1910*/  CS2R R14, SRZ ;  /* 0x00000000000e7805 */ /* 0x000fe4000001ff00 */
[----:B------:R-:W-:Y:S01]  /*1920*/  CS2R R16, SRZ ;  /* 0x0000000000107805 */ /* 0x000fe2000001ff00 */
[----:B------:R3:W-:Y:S01]  /*1930*/  STL [R1+0x5c], RZ ;  /* 0x00005cff01007387 */ /* 0x0007e20000100800 */
[----:B------:R-:W-:-:S02]  /*1940*/  CS2R R18, SRZ ;  /* 0x0000000000127805 */ /* 0x000fc4000001ff00 */
[----:B------:R-:W-:Y:S02]  /*1950*/  CS2R R20, SRZ ;  /* 0x0000000000147805 */ /* 0x000fe4000001ff00 */
[----:B------:R-:W-:Y:S01]  /*1960*/  CS2R R22, SRZ ;  /* 0x0000000000167805 */ /* 0x000fe2000001ff00 */
[----:B------:R3:W-:Y:S01]  /*1970*/  STL [R1+0x58], RZ ;  /* 0x000058ff01007387 */ /* 0x0007e20000100800 */
[----:B------:R-:W-:Y:S02]  /*1980*/  CS2R R152, SRZ ;  /* 0x0000000000987805 */ /* 0x000fe4000001ff00 */
        /* <DEDUP_REMOVED lines=48> */
[----:B------:R-:W-:Y:S01]  /*1c90*/  CS2R R226, SRZ ;  /* 0x0000000000e27805 */ /* 0x000fe2000001ff00 */
[----:B------:R-:W-:Y:S01]  /*1ca0*/  IMAD.MOV.U32 R228, RZ, RZ, RZ ;  /* 0x000000ffffe47224 */ /* 0x000fe200078e00ff */
[----:B------:R3:W-:Y:S01]  /*1cb0*/  STL [R1+0x24], RZ ;  /* 0x000024ff01007387 */ /* 0x0007e20000100800 */
[----:B------:R-:W-:Y:S02]  /*1cc0*/  CS2R R24, SRZ ;  /* 0x0000000000187805 */ /* 0x000fe4000001ff00 */
[----:B------:R-:W-:-:S02]  /*1cd0*/  CS2R R26, SRZ ;  /* 0x00000000001a7805 */ /* 0x000fc4000001ff00 */
[----:B------:R-:W-:Y:S01]  /*1ce0*/  CS2R R28, SRZ ;  /* 0x00000000001c7805 */ /* 0x000fe2000001ff00 */
[----:B------:R3:W-:Y:S01]  /*1cf0*/  STL [R1+0x20], RZ ;  /* 0x000020ff01007387 */ /* 0x0007e20000100800 */
[----:B------:R-:W-:Y:S02]  /*1d00*/  CS2R R30, SRZ ;  /* 0x00000000001e7805 */ /* 0x000fe4000001ff00 */
[----:B------:R-:W-:Y:S02]  /*1d10*/  CS2R R32, SRZ ;  /* 0x0000000000207805 */ /* 0x000fe4000001ff00 */
[----:B------:R-:W-:Y:S01]  /*1d20*/  CS2R R34, SRZ ;  /* 0x0000000000227805 */ /* 0x000fe2000001ff00 */
        /* <DEDUP_REMOVED lines=28> */
[----:B------:R3:W-:Y:S01]  /*1ef0*/  STL [R1], RZ ;  /* 0x000000ff01007387 */ /* 0x0007e20000100800 */
[----:B------:R-:W-:Y:S02]  /*1f00*/  CS2R R78, SRZ ;  /* 0x00000000004e7805 */ /* 0x000fe4000001ff00 */
[----:B------:R-:W-:Y:S02]  /*1f10*/  CS2R R80, SRZ ;  /* 0x0000000000507805 */ /* 0x000fe4000001ff00 */
[----:B------:R-:W-:Y:S02]  /*1f20*/  CS2R R82, SRZ ;  /* 0x0000000000527805 */ /* 0x000fe4000001ff00 */
[----:B------:R-:W-:Y:S02]  /*1f30*/  CS2R R84, SRZ ;  /* 0x0000000000547805 */ /* 0x000fe4000001ff00 */
[----:B------:R-:W-:-:S02]  /*1f40*/  CS2R R86, SRZ ;  /* 0x0000000000567805 */ /* 0x000fc4000001ff00 */
[----:B------:R-:W-:Y:S02]  /*1f50*/  CS2R R88, SRZ ;  /* 0x0000000000587805 */ /* 0x000fe4000001ff00 */
        /* <DEDUP_REMOVED lines=30> */
[----:B------:R-:W-:Y:S01]  /*2140*/  CS2R R150, SRZ ;  /* 0x0000000000967805 */ /* 0x000fe2000001ff00 */
[----:B---3--:R-:W-:Y:S06]  /*2150*/  @!P1 BRA `(.L_x_20) ;  /* 0x0000001000a09947 */ /* 0x008fec0003800000 */
[----:B------:R-:W-:-:S06]  /*2160*/  UISETP.NE.AND UP0, UPT, UR30, 0x3, UPT ;  /* 0x000000031e00788c */ /* 0x000fcc000bf05270 */
[----:B------:R-:W-:-:S13]  /*2170*/  PLOP3.LUT P1, PT, PT, PT, UP0, 0x80, 0x0 ;  /* 0x000000000000781c */ /* 0x000fda0003f2f008 */
[----:B------:R-:W-:Y:S05]  /*2180*/  @!P1 BRA `(.L_x_21) ;  /* 0x0000000000049947 */ /* 0x000fea0003800000 */
[----:B------:R-:W-:Y:S01]  /*2190*/  BPT.TRAP 0x1 ;  /* 0x000000040000795c */ /* 0x000fe20000300000 */
.L_x_21:
[----:B------:R-:W-:Y:S01]  /*21a0*/  ULEA UR6, UR5, UR22, 0x3 ;  /* 0x0000001605067291 */ /* 0x000fe2000f8e183f */
[----:B------:R-:W-:-:S05]  /*21b0*/  IMAD.U32 R0, RZ, RZ, UR4 ;  /* 0x00000004ff007e24 */ /* 0x000fca000f8e00ff */
[----:B------:R-:W-:-:S04]  /*21c0*/  SHF.L.U32 R0, R0, 0x1f, RZ ;  /* 0x0000001f00007819 */ /* 0x000fc800000006ff */
[----:B------:R0:W1:Y:S01]  /*21d0*/  SYNCS.PHASECHK.TRANS64.TRYWAIT P0, [UR6], R0 ;  /* 0x00000000ff0075a7 */ /* 0x0000620008000146 */
[----:B------:R-:W-:Y:S05]  /*21e0*/  @!P1 BRA `(.L_x_22) ;  /* 0x0000000000049947 */ /* 0x000fea0003800000 */
[----:B------:R-:W-:Y:S01]  /*21f0*/  BPT.TRAP 0x1 ;  /* 0x000000040000795c */ /* 0x000fe20000300000 */
.L_x_22:
[----:B-1----:R-:W-:Y:S05]  /*2200*/  @P0 BRA `(.L_x_23) ;  /* 0x0000000000080947 */ /* 0x002fea0003800000 */
[----:B------:R-:W1:Y:S02]  /*2210*/  SYNCS.PHASECHK.TRANS64.TRYWAIT P0, [UR6], R0 ;  /* 0x00000000ff0075a7 */ /* 0x000e640008000146 */
[----:B-1----:R-:W-:Y:S05]  /*2220*/  @!P0 BRA `(.L_x_24) ;  /* 0x000000e000388947 */ /* 0x002fea0003800000 */
.L_x_23:
[----:B------:R-:W-:Y:S01]  /*2230*/  UIADD3 UR6, UR22, 0x100, URZ ;  /* 0x0000010016067890 */ /* 0x000fe2000fffe03f */
[----:B------:R-:W-:Y:S01]  /*2240*/  WARPGROUP.ARRIVE ;  /* 0x00000000000079c5 */ /* 0x000fe20000000000 */
[----:B------:R-:W-:Y:S01]  /*2250*/  UIADD3 UR7, UR22, 0x6100, URZ ;  /* 0x0000610016077890 */ /* 0x000fe2000fffe03f */
[----:B------:R2:W-:Y:S01]  /*2260*/  STL [R1+0x6c], RZ ;  /* 0x00006cff01007387 */ /* 0x0005e20000100800 */
[----:B------:R-:W-:Y:S01]  /*2270*/  USHF.R.U32.HI UR6, URZ, 0x4, UR6 ;  /* 0x000000043f067899 */ /* 0x000fe20008011606 */
[----:B01----:R-:W-:Y:S01]  /*2280*/  IMAD.MOV.U32 R0, RZ, RZ, RZ ;  /* 0x000000ffff007224 */ /* 0x003fe200078e00ff */
[----:B------:R-:W-:Y:S01]  /*2290*/  USHF.R.U32.HI UR7, URZ, 0x4, UR7 ;  /* 0x000000043f077899 */ /* 0x000fe20008011607 */
[----:B------:R2:W-:Y:S01]  /*22a0*/  STL [R1+0x68], RZ ;  /* 0x000068ff01007387 */ /* 0x0005e20000100800 */
[----:B------:R-:W-:Y:S01]  /*22b0*/  ULOP3.LUT UR6, UR6, 0x3fff, URZ, 0xc0, !UPT ;  /* 0x00003fff06067892 */ /* 0x000fe2000f8ec03f */
[----:B------:R-:W-:Y:S01]  /*22c0*/  CS2R R2, SRZ ;  /* 0x0000000000027805 */ /* 0x000fe2000001ff00 */
[----:B------:R-:W-:Y:S01]  /*22d0*/  ULOP3.LUT UR7, UR7, 0x3fff, URZ, 0xc0, !UPT ;  /* 0x00003fff07077892 */ /* 0x000fe2000f8ec03f */
[----:B------:R2:W-:Y:S01]  /*22e0*/  STL [R1+0x64], RZ ;  /* 0x000064ff01007387 */ /* 0x0005e20000100800 */
[----:B------:R-:W-:Y:S01]  /*22f0*/  ULOP3.LUT UR6, UR6, 0x10000, URZ, 0xfc, !UPT ;  /* 0x0001000006067892 */ /* 0x000fe2000f8efc3f */
[----:B------:R-:W-:Y:S01]  /*2300*/  CS2R R4, SRZ ;  /* 0x0000000000047805 */ /* 0x000fe2000001ff00 */
[----:B------:R-:W-:Y:S01]  /*2310*/  ULOP3.LUT UR7, UR7, 0x10000, URZ, 0xfc, !UPT ;  /* 0x0001000007077892 */ /* 0x000fe2000f8efc3f */
[----:B------:R2:W-:Y:S01]  /*2320*/  STL [R1+0x60], RZ ;  /* 0x000060ff01007387 */ /* 0x0005e20000100800 */
[----:B------:R-:W-:Y:S01]  /*2330*/  ULEA UR6, UR5, UR6, 0x9 ;  /* 0x0000000605067291 */ /* 0x000fe2000f8e483f */
[----:B------:R-:W-:Y:S01]  /*2340*/  CS2R R6, SRZ ;  /* 0x0000000000067805 */ /* 0x000fe2000001ff00 */
[----:B------:R-:W-:Y:S01]  /*2350*/  ULEA UR7, UR5, UR7, 0xb ;  /* 0x0000000705077291 */ /* 0x000fe2000f8e583f */
[----:B------:R2:W-:Y:S01]  /*2360*/  STL [R1+0x5c], RZ ;  /* 0x00005cff01007387 */ /* 0x0005e20000100800 */
[----:B------:R-:W-:Y:S01]  /*2370*/  UMOV UR9, 0x40000040 ;  /* 0x4000004000097882 */ /* 0x000fe20000000000 */
[----:B------:R-:W-:Y:S01]  /*2380*/  UMOV UR11, 0x40000040 ;  /* 0x40000040000b7882 */ /* 0x000fe20000000000 */
[----:B------:R-:W-:Y:S01]  /*2390*/  CS2R R8, SRZ ;  /* 0x0000000000087805 */ /* 0x000fe2000001ff00 */
[----:B------:R-:W-:Y:S01]  /*23a0*/  UMOV UR8, UR6 ;  /* 0x0000000600087c82 */ /* 0x000fe20008000000 */
[----:B------:R2:W-:Y:S01]  /*23b0*/  STL [R1+0x58], RZ ;  /* 0x000058ff01007387 */ /* 0x0005e20000100800 */
[----:B------:R-:W-:Y:S01]  /*23c0*/  UMOV UR10, UR7 ;  /* 0x00000007000a7c82 */ /* 0x000fe20008000000 */
[----:B------:R-:W-:Y:S01]  /*23d0*/  CS2R R10, SRZ ;  /* 0x00000000000a7805 */ /* 0x000fe2000001ff00 */
[----:B------:R-:W-:Y:S01]  /*23e0*/  QGMMA.64x256x32.F32.E4M3.E4M3 R24, gdesc[UR8], RZ, !UPT ;  /* 0x03e00000081879f3 */ /* 0x000fe2000c7008ff */
[----:B------:R-:W-:Y:S01]  /*23f0*/  UIADD3 UR8, UR6, 0x2, URZ ;  /* 0x0000000206087890 */ /* 0x000fe2000fffe03f */
[----:B------:R2:W-:Y:S01]  /*2400*/  STL [R1+0x54], RZ ;  /* 0x000054ff01007387 */ /* 0x0005e20000100800 */
[----:B------:R-:W-:Y:S01]  /*2410*/  UIADD3 UR10, UR7, 0x2, URZ ;  /* 0x00000002070a7890 */ /* 0x000fe2000fffe03f */
[----:B------:R-:W-:Y:S01]  /*2420*/  CS2R R12, SRZ ;  /* 0x00000000000c7805 */ /* 0x000fe2000001ff00 */
[----:B------:R-:W-:Y:S01]  /*2430*/  UMOV UR9, 0x40000040 ;  /* 0x4000004000097882 */ /* 0x000fe20000000000 */
[----:B------:R-:W-:Y:S01]  /*2440*/  UMOV UR11, 0x40000040 ;  /* 0x40000040000b7882 */ /* 0x000fe20000000000 */
        /* <DEDUP_REMOVED lines=57> */
[----:B------:R-:W-:Y:S01]  /*27e0*/  CS2R R226, SRZ ;  /* 0x0000000000e27805 */ /* 0x000fe2000001ff00 */
[----:B------:R-:W-:-:S02]  /*27f0*/  IMAD.MOV.U32 R228, RZ, RZ, RZ ;  /* 0x000000ffffe47224 */ /* 0x000fc400078e00ff */
[----:B------:R2:W-:Y:S04]  /*2800*/  STL [R1+0x14], RZ ;  /* 0x000014ff01007387 */ /* 0x0005e80000100800 */
[----:B------:R2:W-:Y:S04]  /*2810*/  STL [R1+0x10], RZ ;  /* 0x000010ff01007387 */ /* 0x0005e80000100800 */
[----:B------:R2:W-:Y:S04]  /*2820*/  STL [R1+0xc], RZ ;  /* 0x00000cff01007387 */ /* 0x0005e80000100800 */
[----:B------:R2:W-:Y:S04]  /*2830*/  STL [R1+0x8], RZ ;  /* 0x000008ff01007387 */ /* 0x0005e80000100800 */
[----:B------:R2:W-:Y:S04]  /*2840*/  STL [R1+0x4], RZ ;  /* 0x000004ff01007387 */ /* 0x0005e80000100800 */
[----:B------:R2:W-:Y:S01]  /*2850*/  STL [R1], RZ ;  /* 0x000000ff01007387 */ /* 0x0005e20000100800 */
[----:B------:R-:W-:Y:S01]  /*2860*/  QGMMA.64x256x32.F32.E4M3.E4M3 R24, gdesc[UR8], R24 ;  /* 0x03e00000081879f3 */ /* 0x000fe20008700818 */
[----:B------:R-:W-:-:S02]  /*2870*/  UIADD3 UR8, UR6, 0x4, URZ ;  /* 0x0000000406087890 */ /* 0x000fc4000fffe03f */
[----:B------:R-:W-:Y:S01]  /*2880*/  UIADD3 UR10, UR7, 0x4, URZ ;  /* 0x00000004070a7890 */ /* 0x000fe2000fffe03f */
[----:B------:R-:W-:Y:S01]  /*2890*/  UMOV UR9, 0x40000040 ;  /* 0x4000004000097882 */ /* 0x000fe20000000000 */
[----:B------:R-:W-:-:S15]  /*28a0*/  UMOV UR11, 0x40000040 ;  /* 0x40000040000b7882 */ /* 0x000fde0000000000 */
[----:B------:R-:W-:-:S08]  /*28b0*/  NOP ;  /* 0x0000000000007918 */ /* 0x000fd00000000000 */
[----:B------:R-:W-:Y:S01]  /*28c0*/  QGMMA.64x256x32.F32.E4M3.E4M3 R24, gdesc[UR8], R24 ;  /* 0x03e00000081879f3 */ /* 0x000fe20008700818 */
[----:B------:R-:W-:Y:S02]  /*28d0*/  UIADD3 UR10, UR7, 0x6, URZ ;  /* 0x00000006070a7890 */ /* 0x000fe4000fffe03f */
[----:B------:R-:W-:Y:S01]  /*28e0*/  UIADD3 UR8, UR6, 0x6, URZ ;  /* 0x0000000606087890 */ /* 0x000fe2000fffe03f */
[----:B------:R-:W-:Y:S01]  /*28f0*/  ULDC UR7, c[0x0][0x50c] ;  /* 0x0001430000077ab9 */ /* 0x000fe20000000800 */
[----:B------:R-:W-:Y:S01]  /*2900*/  UMOV UR9, 0x40000040 ;  /* 0x4000004000097882 */ /* 0x000fe20000000000 */
[----:B------:R-:W-:Y:S01]  /*2910*/  UISETP.NE.AND UP0, UPT, UR7, 0x4, UPT ;  /* 0x000000040700788c */ /* 0x000fe2000bf05270 */
[----:B------:R-:W-:Y:S01]  /*2920*/  UMOV UR11, 0x40000040 ;  /* 0x40000040000b7882 */ /* 0x000fe20000000000 */
[----:B------:R-:W-:Y:S02]  /*2930*/  UMOV UR6, 0x4 ;  /* 0x0000000400067882 */ /* 0x000fe40000000000 */
[----:B------:R-:W-:-:S06]  /*2940*/  USEL UR7, URZ, 0x1, UP0 ;  /* 0x000000013f077887 */ /* 0x000fcc0008000000 */
[----:B------:R-:W-:-:S12]  /*2950*/  ISETP.NE.AND P0, PT, RZ, UR7, PT ;  /* 0x00000007ff007c0c */ /* 0x000fd8000bf05270 */
[----:B------:R-:W-:Y:S01]  /*2960*/  QGMMA.64x256x32.F32.E4M3.E4M3 R24, gdesc[UR8], R24, gsb0 ;  /* 0x03e00000081879f3 */ /* 0x000fe20008000818 */
[----:B--2---:R-:W-:Y:S05]  /*2970*/  @!P0 BRA `(.L_x_25) ;  /* 0x0000000800808947 */ /* 0x004fea0003800000 */
[----:B------:R-:W-:Y:S02]  /*2980*/  WARPGROUP.DEPBAR.LE gsb0, 0x0 ;  /* 0x00008000000079c5 */ /* 0x000fe40000010000 */
[----:B------:R-:W-:-:S01]  /*2990*/  FADD R227, RZ, R25 ;  /* 0x00000019ffe37221 */ /* 0x000fc20000000000 */
[----:B------:R-:W-:Y:S01]  /*29a0*/  FADD R228, RZ, R24 ;  /* 0x00000018ffe47221 */ /* 0x000fe20000000000 */
[----:B------:R-:W-:-:S01]  /*29b0*/  FADD R226, RZ, R26 ;  /* 0x0000001affe27221 */ /* 0x000fc20000000000 */
[----:B------:R-:W-:Y:S01]  /*29c0*/  FADD R225, RZ, R27 ;  /* 0x0000001bffe17221 */ /* 0x000fe20000000000 */
[----:B------:R-:W-:-:S01]  /*29d0*/  FADD R224, RZ, R28 ;  /* 0x0000001cffe07221 */ /* 0x000fc20000000000 */
[----:B------:R0:W-:Y:S01]  /*29e0*/  STL [R1+0xa0], R227 ;  /* 0x0000a0e301007387 */ /* 0x0001e20000100800 */
[----:B------:R-:W-:-:S01]  /*29f0*/  FADD R223, RZ, R29 ;  /* 0x0000001dffdf7221 */ /* 0x000fc20000000000 */
[----:B------:R-:W-:Y:S01]  /*2a00*/  FADD R222, RZ, R30 ;  /* 0x0000001effde7221 */ /* 0x000fe20000000000 */
[----:B------:R-:W-:-:S01]  /*2a10*/  FADD R221, RZ, R31 ;  /* 0x0000001fffdd7221 */ /* 0x000fc20000000000 */
[----:B------:R-:W-:Y:S01]  /*2a20*/  FADD R220, RZ, R32 ;  /* 0x00000020ffdc7221 */ /* 0x000fe20000000000 */
[----:B------:R-:W-:-:S01]  /*2a30*/  FADD R219, RZ, R33 ;  /* 0x00000021ffdb7221 */ /* 0x000fc20000000000 */
[----:B------:R-:W-:Y:S01]  /*2a40*/  FADD R218, RZ, R34 ;  /* 0x00000022ffda7221 */ /* 0x000fe20000000000 */
[----:B------:R-:W-:-:S01]  /*2a50*/  FADD R217, RZ, R35 ;  /* 0x00000023ffd97221 */ /* 0x000fc20000000000 */
[----:B------:R-:W-:Y:S01]  /*2a60*/  FADD R216, RZ, R36 ;  /* 0x00000024ffd87221 */ /* 0x000fe20000000000 */
[----:B------:R-:W-:-:S01]  /*2a70*/  FADD R215, RZ, R37 ;  /* 0x00000025ffd77221 */ /* 0x000fc20000000000 */
[----:B0-----:R-:W-:Y:S01]  /*2a80*/  FADD R227, RZ, R124 ;  /* 0x0000007cffe37221 */ /* 0x001fe20000000000 */
[----:B------:R-:W-:-:S01]  /*2a90*/  FADD R214, RZ, R38 ;  /* 0x00000026ffd67221 */ /* 0x000fc20000000000 */
[----:B------:R-:W-:Y:S01]  /*2aa0*/  FADD R213, RZ, R39 ;  /* 0x00000027ffd57221 */ /* 0x000fe20000000000 */
[----:B------:R-:W-:-:S01]  /*2ab0*/  FADD R212, RZ, R40 ;  /* 0x00000028ffd47221 */ /* 0x000fc20000000000 */
[----:B------:R-:W-:Y:S01]  /*2ac0*/  FADD R211, RZ, R41 ;  /* 0x00000029ffd37221 */ /* 0x000fe20000000000 */
[----:B------:R0:W-:Y:S01]  /*2ad0*/  STL [R1], R227 ;  /* 0x000000e301007387 */ /* 0x0001e20000100800 */
        /* <DEDUP_REMOVED lines=94> */
[----:B0-----:R-:W-:-:S05]  /*30c0*/  FADD R227, RZ, R131 ;  /* 0x00000083ffe37221 */ /* 0x001fca0000000000 */
[----:B------:R0:W-:Y:S02]  /*30d0*/  STL [R1+0x1c], R227 ;  /* 0x00001ce301007387 */ /* 0x0001e40000100800 */
        /* <DEDUP_REMOVED lines=39> */
[----:B------:R0:W-:Y:S04]  /*3350*/  STL [R1+0x6c], R227 ;  /* 0x00006ce301007387 */ /* 0x0001e80000100800 */
[----:B0-----:R0:W5:Y:S01]  /*3360*/  LDL.LU R227, [R1+0xa0] ;  /* 0x0000a00001e37983 */ /* 0x0011620000300800 */
[----:B------:R-:W-:-:S05]  /*3370*/  UMOV UR6, URZ ;  /* 0x0000003f00067c82 */ /* 0x000fca0008000000 */
.L_x_25:
[----:B------:R-:W-:Y:S01]  /*3380*/  UIADD3 UR23, UR5, 0x1, URZ ;  /* 0x0000000105177890 */ /* 0x000fe2000fffe03f */
[----:B------:R-:W-:-:S03]  /*3390*/  UMOV UR8, 0x1 ;  /* 0x0000000100087882 */ /* 0x000fc60000000000 */
[----:B------:R-:W-:-:S04]  /*33a0*/  UISETP.NE.AND UP0, UPT, UR23, 0x3, UPT ;  /* 0x000000031700788c */ /* 0x000fc8000bf05270 */
[----:B------:R-:W-:Y:S02]  /*33b0*/  USEL UR24, URZ, 0x1, UP0 ;  /* 0x000000013f187887 */ /* 0x000fe40008000000 */
[----:B------:R-:W-:Y:S02]  /*33c0*/  USEL UR23, UR23, URZ, UP0 ;  /* 0x0000003f17177287 */ /* 0x000fe40008000000 */
[----:B------:R-:W-:-:S12]  /*33d0*/  ULOP3.LUT UR24, UR4, UR24, URZ, 0x3c, !UPT ;  /* 0x0000001804187292 */ /* 0x000fd8000f8e3c3f */
.L_x_20:
[----:B------:R-:W-:-:S06]  /*33e0*/  UISETP.GE.AND UP0, UPT, UR19, 0x1, UPT ;  /* 0x000000011300788c */ /* 0x000fcc000bf06270 */
[----:B------:R-:W-:-:S13]  /*33f0*/  PLOP3.LUT P0, PT, PT, PT, UP0, 0x80, 0x0 ;  /* 0x000000000000781c */ /* 0x000fda0003f0f008 */
[----:B------:R-:W-:Y:S05]  /*3400*/  @!P0 BRA `(.L_x_26) ;  /* 0x0000001000dc8947 */ /* 0x000fea0003800000 */
[----:B------:R-:W-:Y:S01]  /*3410*/  UMOV UR25, UR19 ;  /* 0x0000001300197c82 */ /* 0x000fe20008000000 */
[----:B------:R-:W-:Y:S01]  /*3420*/  UMOV UR33, UR5 ;  /* 0x0000000500217c82 */ /* 0x000fe20008000000 */
[----:B------:R-:W-:-:S05]  /*3430*/  ULDC UR35, c[0x0][0x50c] ;  /* 0x0001430000237ab9 */ /* 0x000fca0000000800 */
.L_x_34:
[----:B------:R-:W-:-:S06]  /*3440*/  UISETP.NE.AND UP0, UPT, UR30, 0x3, UPT ;  /* 0x000000031e00788c */ /* 0x000fcc000bf05270 */
[----:B------:R-:W-:-:S13]  /*3450*/  PLOP3.LUT P1, PT, PT, PT, UP0, 0x80, 0x0 ;  /* 0x000000000000781c */ /* 0x000fda0003f2f008 */
[----:B-----5:R-:W-:Y:S05]  /*3460*/  @!P1 BRA `(.L_x_27) ;  /* 0x0000000000049947 */ /* 0x020fea0003800000 */
[----:B------:R-:W-:Y:S01]  /*3470*/  BPT.TRAP 0x1 ;  /* 0x000000040000795c */ /* 0x000fe20000300000 */
.L_x_27:
[----:B------:R-:W-:Y:S01]  /*3480*/  ULEA UR9, UR23, UR22, 0x3 ;  /* 0x0000001617097291 */ /* 0x000fe2000f8e183f */
[----:B------:R-:W-:-:S05]  /*3490*/  IMAD.U32 R229, RZ, RZ, UR24 ;  /* 0x00000018ffe57e24 */ /* 0x000fca000f8e00ff */
[----:B------:R-:W-:-:S04]  /*34a0*/  SHF.L.U32 R229, R229, 0x1f, RZ ;  /* 0x0000001fe5e57819 */ /* 0x000fc800000006ff */
[----:B------:R1:W2:Y:S01]  /*34b0*/  SYNCS.PHASECHK.TRANS64.TRYWAIT P0, [UR9], R229 ;  /* 0x000000e5ff0075a7 */ /* 0x0002a20008000149 */
[----:B------:R-:W-:Y:S05]  /*34c0*/  @!P1 BRA `(.L_x_28) ;  /* 0x0000000000049947 */ /* 0x000fea0003800000 */
[----:B------:R-:W-:Y:S01]  /*34d0*/  BPT.TRAP 0x1 ;  /* 0x000000040000795c */ /* 0x000fe20000300000 */
.L_x_28:
[----:B--2---:R-:W-:Y:S05]  /*34e0*/  @P0 BRA `(.L_x_29) ;  /* 0x0000000000080947 */ /* 0x004fea0003800000 */
[----:B------:R-:W2:Y:S02]  /*34f0*/  SYNCS.PHASECHK.TRANS64.TRYWAIT P0, [UR9], R229 ;  /* 0x000000e5ff0075a7 */ /* 0x000ea40008000149 */
[----:B--2---:R-:W-:Y:S05]  /*3500*/  @!P0 BRA `(.L_x_30) ;  /* 0x000000cc00988947 */ /* 0x004fea0003800000 */
.L_x_29:
[----:B------:R-:W-:Y:S01]  /*3510*/  UIADD3 UR9, UR22, 0x100, URZ ;  /* 0x0000010016097890 */ /* 0x000fe2000fffe03f */
[----:B------:R-:W-:Y:S01]  /*3520*/  WARPGROUP.ARRIVE ;  /* 0x00000000000079c5 */ /* 0x000fe20000000000 */
[----:B------:R-:W-:Y:S02]  /*3530*/  UIADD3 UR10, UR22, 0x6100, URZ ;  /* 0x00006100160a7890 */ /* 0x000fe4000fffe03f */
[----:B------:R-:W-:Y:S02]  /*3540*/  USHF.R.U32.HI UR9, URZ, 0x4, UR9 ;  /* 0x000000043f097899 */ /* 0x000fe40008011609 */
[----:B------:R-:W-:Y:S02]  /*3550*/  USHF.R.U32.HI UR10, URZ, 0x4, UR10 ;  /* 0x000000043f0a7899 */ /* 0x000fe4000801160a */
[----:B------:R-:W-:Y:S02]  /*3560*/  UISETP.NE.AND UP0, UPT, UR7, URZ, UPT ;  /* 0x0000003f0700728c */ /* 0x000fe4000bf05270 */
[----:B------:R-:W-:-:S02]  /*3570*/  ULOP3.LUT UR9, UR9, 0x3fff, URZ, 0xc0, !UPT ;  /* 0x00003fff09097892 */ /* 0x000fc4000f8ec03f */
[----:B------:R-:W-:Y:S02]  /*3580*/  ULOP3.LUT UR10, UR10, 0x3fff, URZ, 0xc0, !UPT ;  /* 0x00003fff0a0a7892 */ /* 0x000fe4000f8ec03f */
[----:B------:R-:W-:Y:S02]  /*3590*/  USEL UR8, UR8, URZ, !UP0 ;  /* 0x0000003f08087287 */ /* 0x000fe4000c000000 */
[----:B------:R-:W-:Y:S02]  /*35a0*/  ULOP3.LUT UR7, UR9, 0x10000, URZ, 0xfc, !UPT ;  /* 0x0001000009077892 */ /* 0x000fe4000f8efc3f */
[----:B------:R-:W-:Y:S02]  /*35b0*/  ULOP3.LUT UR10, UR10, 0x10000, URZ, 0xfc, !UPT ;  /* 0x000100000a0a7892 */ /* 0x000fe4000f8efc3f */
[----:B------:R-:W-:Y:S02]  /*35c0*/  UISETP.NE.U32.AND UP0, UPT, UR8, URZ, UPT ;  /* 0x0000003f0800728c */ /* 0x000fe4000bf05070 */
[----:B------:R-:W-:-:S02]  /*35d0*/  ULEA UR7, UR23, UR7, 0x9 ;  /* 0x0000000717077291 */ /* 0x000fc4000f8e483f */
[----:B------:R-:W-:Y:S01]  /*35e0*/  ULEA UR34, UR23, UR10, 0xb ;  /* 0x0000000a17227291 */ /* 0x000fe2000f8e583f */
[----:B------:R-:W-:Y:S01]  /*35f0*/  UMOV UR9, 0x40000040 ;  /* 0x4000004000097882 */ /* 0x000fe20000000000 */
[----:B------:R-:W-:Y:S01]  /*3600*/  UMOV UR11, 0x40000040 ;  /* 0x40000040000b7882 */ /* 0x000fe20000000000 */
[----:B------:R-:W-:Y:S02]  /*3610*/  UIADD3 UR6, UR6, 0x4, URZ ;  /* 0x0000000406067890 */ /* 0x000fe4000fffe03f */
[----:B------:R-:W-:Y:S02]  /*3620*/  UMOV UR8, UR7 ;  /* 0x0000000700087c82 */ /* 0x000fe40008000000 */
[----:B------:R-:W-:Y:S02]  /*3630*/  UMOV UR10, UR34 ;  /* 0x00000022000a7c82 */ /* 0x000fe40008000000 */
[----:B------:R-:W-:Y:S01]  /*3640*/  QGMMA.64x256x32.F32.E4M3.E4M3 R24, gdesc[UR8], R24, UP0 ;  /* 0x03e00000081879f3 */ /* 0x000fe2000bf00818 */
[----:B------:R-:W-:-:S02]  /*3650*/  UIADD3 UR8, UR7, 0x2, URZ ;  /* 0x0000000207087890 */ /* 0x000fc4000fffe03f */
[----:B------:R-:W-:Y:S01]  /*3660*/  UIADD3 UR10, UR34, 0x2, URZ ;  /* 0x00000002220a7890 */ /* 0x000fe2000fffe03f */
[----:B------:R-:W-:Y:S01]  /*3670*/  UMOV UR9, 0x40000040 ;  /* 0x4000004000097882 */ /* 0x000fe20000000000 */
[----:B------:R-:W-:Y:S01]  /*3680*/  UMOV UR11, 0x40000040 ;  /* 0x40000040000b7882 */ /* 0x000fe20000000000 */
[----:B------:R-:W-:-:S15]  /*3690*/  UISETP.NE.AND UP0, UPT, UR6, UR35, UPT ;  /* 0x000000230600728c */ /* 0x000fde000bf05270 */
[----:B------:R-:W-:-:S07]  /*36a0*/  NOP ;  /* 0x0000000000007918 */ /* 0x000fce0000000000 */
[----:B------:R-:W-:Y:S01]  /*36b0*/  QGMMA.64x256x32.F32.E4M3.E4M3 R24, gdesc[UR8], R24 ;  /* 0x03e00000081879f3 */ /* 0x000fe20008700818 */
[----:B------:R-:W-:Y:S02]  /*36c0*/  UIADD3 UR8, UR7, 0x4, URZ ;  /* 0x0000000407087890 */ /* 0x000fe4000fffe03f */
[----:B------:R-:W-:Y:S01]  /*36d0*/  UIADD3 UR10, UR34, 0x4, URZ ;  /* 0x00000004220a7890 */ /* 0x000fe2000fffe03f */
[----:B------:R-:W-:Y:S01]  /*36e0*/  UMOV UR9, 0x40000040 ;  /* 0x4000004000097882 */ /* 0x000fe20000000000 */
[----:B------:R-:W-:-:S15]  /*36f0*/  UMOV UR11, 0x40000040 ;  /* 0x40000040000b7882 */ /* 0x000fde0000000000 */
[----:B------:R-:W-:-:S08]  /*3700*/  NOP ;  /* 0x0000000000007918 */ /* 0x000fd00000000000 */
[----:B------:R-:W-:Y:S01]  /*3710*/  QGMMA.64x256x32.F32.E4M3.E4M3 R24, gdesc[UR8], R24 ;  /* 0x03e00000081879f3 */ /* 0x000fe20008700818 */
[----:B------:R-:W-:Y:S02]  /*3720*/  UIADD3 UR8, UR7, 0x6, URZ ;  /* 0x0000000607087890 */ /* 0x000fe4000fffe03f */
[----:B------:R-:W-:Y:S01]  /*3730*/  UIADD3 UR10, UR34, 0x6, URZ ;  /* 0x00000006220a7890 */ /* 0x000fe2000fffe03f */
[----:B------:R-:W-:Y:S01]  /*3740*/  UMOV UR9, 0x40000040 ;  /* 0x4000004000097882 */ /* 0x000fe20000000000 */
[----:B------:R-:W-:Y:S01]  /*3750*/  UMOV UR11, 0x40000040 ;  /* 0x40000040000b7882 */ /* 0x000fe20000000000 */
[----:B------:R-:W-:-:S06]  /*3760*/  USEL UR7, URZ, 0x1, UP0 ;  /* 0x000000013f077887 */ /* 0x000fcc0008000000 */
[----:B------:R-:W-:-:S15]  /*3770*/  ISETP.NE.AND P0, PT, RZ, UR7, PT ;  /* 0x00000007ff007c0c */ /* 0x000fde000bf05270 */
[----:B------:R-:W-:-:S01]  /*3780*/  NOP ;  /* 0x0000000000007918 */ /* 0x000fc20000000000 */
[----:B------:R-:W-:Y:S03]  /*3790*/  QGMMA.64x256x32.F32.E4M3.E4M3 R24, gdesc[UR8], R24, gsb0 ;  /* 0x03e00000081879f3 */ /* 0x000fe60008000818 */
[----:B------:R-:W-:Y:S02]  /*37a0*/  WARPGROUP.DEPBAR.LE gsb0, 0x1 ;  /* 0x00008000000079c5 */ /* 0x000fe40000010100 */
[----:B------:R-:W-:Y:S05]  /*37b0*/  @!P0 BRA `(.L_x_31) ;  /* 0x0000000c00708947 */ /* 0x000fea0003800000 */
[----:B------:R-:W-:Y:S02]  /*37c0*/  WARPGROUP.DEPBAR.LE gsb0, 0x0 ;  /* 0x00008000000079c5 */ /* 0x000fe40000010000 */
[----:B-----5:R-:W-:-:S01]  /*37d0*/  FADD R227, R25, R227 ;  /* 0x000000e319e37221 */ /* 0x020fc20000000000 */
[----:B------:R-:W-:Y:S01]  /*37e0*/  FADD R226, R26, R226 ;  /* 0x000000e21ae27221 */ /* 0x000fe20000000000 */
[----:B------:R-:W-:-:S01]  /*37f0*/  FADD R225, R27, R225 ;  /* 0x000000e11be17221 */ /* 0x000fc20000000000 */
[----:B------:R-:W-:Y:S01]  /*3800*/  FADD R224, R28, R224 ;  /* 0x000000e01ce07221 */ /* 0x000fe20000000000 */
[----:B------:R-:W-:-:S01]  /*3810*/  FADD R223, R29, R223 ;  /* 0x000000df1ddf7221 */ /* 0x000fc20000000000 */
[----:B------:R2:W-:Y:S01]  /*3820*/  STL [R1+0xa0], R227 ;  /* 0x0000a0e301007387 */ /* 0x0005e20000100800 */
[----:B------:R-:W-:-:S01]  /*3830*/  FADD R222, R30, R222 ;  /* 0x000000de1ede7221 */ /* 0x000fc20000000000 */
[----:B------:R-:W-:Y:S01]  /*3840*/  FADD R221, R31, R221 ;  /* 0x000000dd1fdd7221 */ /* 0x000fe20000000000 */
[----:B------:R-:W-:-:S01]  /*3850*/  FADD R220, R32, R220 ;  /* 0x000000dc20dc7221 */ /* 0x000fc20000000000 */
[----:B------:R-:W-:Y:S01]  /*3860*/  FADD R219, R33, R219 ;  /* 0x000000db21db7221 */ /* 0x000fe20000000000 */
[----:B------:R-:W-:-:S01]  /*3870*/  FADD R218, R34, R218 ;  /* 0x000000da22da7221 */ /* 0x000fc20000000000 */
[----:B------:R-:W-:Y:S01]  /*3880*/  FADD R217, R35, R217 ;  /* 0x000000d923d97221 */ /* 0x000fe20000000000 */
[----:B------:R-:W-:-:S01]  /*3890*/  FADD R216, R36, R216 ;  /* 0x000000d824d87221 */ /* 0x000fc20000000000 */
[----:B------:R-:W-:Y:S01]  /*38a0*/  FADD R215, R37, R215 ;  /* 0x000000d725d77221 */ /* 0x000fe20000000000 */
[----:B------:R-:W-:-:S01]  /*38b0*/  FADD R214, R38, R214 ;  /* 0x000000d626d67221 */ /* 0x000fc20000000000 */
[----:B--2---:R-:W2:Y:S01]  /*38c0*/  LDL.LU R227, [R1+0x28] ;  /* 0x0000280001e37983 */ /* 0x004ea20000300800 */
[----:B------:R-:W-:-:S01]  /*38d0*/  FADD R213, R39, R213 ;  /* 0x000000d527d57221 */ /* 0x000fc20000000000 */
[----:B------:R-:W-:Y:S01]  /*38e0*/  FADD R212, R40, R212 ;  /* 0x000000d428d47221 */ /* 0x000fe20000000000 */
[----:B------:R-:W-:-:S01]  /*38f0*/  FADD R211, R41, R211 ;  /* 0x000000d329d37221 */ /* 0x000fc20000000000 */
[----:B------:R3:W-:Y:S01]  /*3900*/  STL [R1+0xa4], R226 ;  /* 0x0000a4e201007387 */ /* 0x0007e20000100800 */
[----:B------:R-:W-:-:S03]  /*3910*/  FADD R228, R24, R228 ;  /* 0x000000e418e47221 */ /* 0x000fc60000000000 */
[----:B---3--:R-:W3:Y:S04]  /*3920*/  LDL.LU R226, [R1+0x24] ;  /* 0x0000240001e27983 */ /* 0x008ee80000300800 */
[----:B------:R4:W-:Y:S04]  /*3930*/  STL [R1+0xa8], R225 ;  /* 0x0000a8e101007387 */ /* 0x0009e80000100800 */
[----:B----4-:R-:W4:Y:S04]  /*3940*/  LDL.LU R225, [R1+0x20] ;  /* 0x0000200001e17983 */ /* 0x010f280000300800 */
[----:B------:R0:W-:Y:S04]  /*3950*/  STL [R1+0xac], R224 ;  /* 0x0000ace001007387 */ /* 0x0001e80000100800 */
[----:B0-----:R-:W4:Y:S04]  /*3960*/  LDL.LU R224, [R1+0x1c] ;  /* 0x00001c0001e07983 */ /* 0x001f280000300800 */
        /* <DEDUP_REMOVED lines=13> */
[----:B0-----:R-:W4:Y:S04]  /*3a40*/  LDL.LU R217, [R1] ;  /* 0x0000000001d97983 */ /* 0x001f280000300800 */
[----:B------:R-:W-:Y:S04]  /*3a50*/  STL [R1+0xcc], R216 ;  /* 0x0000ccd801007387 */ /* 0x000fe80000100800 */
[----:B------:R-:W-:Y:S04]  /*3a60*/  STL [R1+0xd0], R215 ;  /* 0x0000d0d701007387 */ /* 0x000fe80000100800 */
[----:B------:R-:W-:Y:S04]  /*3a70*/  STL [R1+0xd4], R214 ;  /* 0x0000d4d601007387 */ /* 0x000fe80000100800 */
[----:B------:R-:W-:Y:S04]  /*3a80*/  STL [R1+0xd8], R213 ;  /* 0x0000d8d501007387 */ /* 0x000fe80000100800 */
[----:B------:R-:W-:Y:S04]  /*3a90*/  STL [R1+0xdc], R212 ;  /* 0x0000dcd401007387 */ /* 0x000fe80000100800 */
[----:B------:R0:W-:Y:S01]  /*3aa0*/  STL [R1+0xe0], R211 ;  /* 0x0000e0d301007387 */ /* 0x0001e20000100800 */
[----:B--2---:R-:W-:-:S01]  /*3ab0*/  FADD R227, R134, R227 ;  /* 0x000000e386e37221 */ /* 0x004fc20000000000 */
[----:B---3--:R-:W-:Y:S01]  /*3ac0*/  FADD R226, R133, R226 ;  /* 0x000000e285e27221 */ /* 0x008fe20000000000 */
[----:B----4-:R-:W-:-:S01]  /*3ad0*/  FADD R225, R132, R225 ;  /* 0x000000e184e17221 */ /* 0x010fc20000000000 */
[----:B------:R-:W-:Y:S01]  /*3ae0*/  FADD R224, R131, R224 ;  /* 0x000000e083e07221 */ /* 0x000fe20000000000 */
[----:B------:R-:W-:-:S01]  /*3af0*/  FADD R223, R130, R223 ;  /* 0x000000df82df7221 */ /* 0x000fc20000000000 */
[----:B------:R-:W-:Y:S01]  /*3b00*/  FADD R222, R129, R222 ;  /* 0x000000de81de7221 */ /* 0x000fe20000000000 */
[----:B------:R-:W-:-:S01]  /*3b10*/  FADD R221, R128, R221 ;  /* 0x000000dd80dd7221 */ /* 0x000fc20000000000 */
[----:B------:R-:W-:Y:S01]  /*3b20*/  FADD R220, R127, R220 ;  /* 0x000000dc7fdc7221 */ /* 0x000fe20000000000 */
[----:B------:R-:W-:-:S01]  /*3b30*/  FADD R219, R126, R219 ;  /* 0x000000db7edb7221 */ /* 0x000fc20000000000 */
[----:B------:R-:W-:Y:S01]  /*3b40*/  FADD R218, R125, R218 ;  /* 0x000000da7dda7221 */ /* 0x000fe20000000000 */
[----:B------:R-:W-:-:S05]  /*3b50*/  FADD R217, R124, R217 ;  /* 0x000000d97cd97221 */ /* 0x000fca0000000000 */
[----:B------:R2:W-:Y:S04]  /*3b60*/  STL [R1], R217 ;  /* 0x000000d901007387 */ /* 0x0005e80000100800 */
[----:B------:R3:W-:Y:S04]  /*3b70*/  STL [R1+0x4], R218 ;  /* 0x000004da01007387 */ /* 0x0007e80000100800 */
[----:B------:R4:W-:Y:S04]  /*3b80*/  STL [R1+0x8], R219 ;  /* 0x000008db01007387 */ /* 0x0009e80000100800 */
[----:B------:R1:W-:Y:S04]  /*3b90*/  STL [R1+0xc], R220 ;  /* 0x00000cdc01007387 */ /* 0x0003e80000100800 */
[----:B------:R1:W-:Y:S04]  /*3ba0*/  STL [R1+0x10], R221 ;  /* 0x000010dd01007387 */ /* 0x0003e80000100800 */
[----:B------:R1:W-:Y:S04]  /*3bb0*/  STL [R1+0x14], R222 ;  /* 0x000014de01007387 */ /* 0x0003e80000100800 */
[----:B------:R1:W-:Y:S04]  /*3bc0*/  STL [R1+0x18], R223 ;  /* 0x000018df01007387 */ /* 0x0003e80000100800 */
[----:B------:R1:W-:Y:S04]  /*3bd0*/  STL [R1+0x1c], R224 ;  /* 0x00001ce001007387 */ /* 0x0003e80000100800 */
[----:B0-----:R-:W4:Y:S04]  /*3be0*/  LDL.LU R211, [R1+0x2c] ;  /* 0x00002c0001d37983 */ /* 0x001f280000300800 */
[----:B------:R0:W-:Y:S04]  /*3bf0*/  STL [R1+0x20], R225 ;  /* 0x000020e101007387 */ /* 0x0001e80000100800 */
[----:B------:R-:W4:Y:S04]  /*3c00*/  LDL.LU R212, [R1+0x30] ;  /* 0x0000300001d47983 */ /* 0x000f280000300800 */
[----:B------:R0:W-:Y:S04]  /*3c10*/  STL [R1+0x24], R226 ;  /* 0x000024e201007387 */ /* 0x0001e80000100800 */
[----:B------:R-:W4:Y:S04]  /*3c20*/  LDL.LU R213, [R1+0x34] ;  /* 0x0000340001d57983 */ /* 0x000f280000300800 */
[----:B------:R0:W-:Y:S04]  /*3c30*/  STL [R1+0x28], R227 ;  /* 0x000028e301007387 */ /* 0x0001e80000100800 */
[----:B------:R-:W4:Y:S04]  /*3c40*/  LDL.LU R214, [R1+0x38] ;  /* 0x0000380001d67983 */ /* 0x000f280000300800 */
[----:B------:R-:W4:Y:S04]  /*3c50*/  LDL.LU R215, [R1+0x3c] ;  /* 0x00003c0001d77983 */ /* 0x000f280000300800 */
[----:B------:R-:W4:Y:S04]  /*3c60*/  LDL.LU R216, [R1+0x40] ;  /* 0x0000400001d87983 */ /* 0x000f280000300800 */
[----:B--2---:R-:W2:Y:S04]  /*3c70*/  LDL.LU R217, [R1+0x44] ;  /* 0x0000440001d97983 */ /* 0x004ea80000300800 */
[----:B---3--:R-:W3:Y:S04]  /*3c80*/  LDL.LU R218, [R1+0x48] ;  /* 0x0000480001da7983 */ /* 0x008ee80000300800 */
[----:B----4-:R-:W4:Y:S04]  /*3c90*/  LDL.LU R219, [R1+0x4c] ;  /* 0x00004c0001db7983 */ /* 0x010f280000300800 */
[----:B-1----:R-:W4:Y:S04]  /*3ca0*/  LDL.LU R220, [R1+0x50] ;  /* 0x0000500001dc7983 */ /* 0x002f280000300800 */
[----:B------:R-:W4:Y:S04]  /*3cb0*/  LDL.LU R221, [R1+0x54] ;  /* 0x0000540001dd7983 */ /* 0x000f280000300800 */
[----:B------:R-:W4:Y:S04]  /*3cc0*/  LDL.LU R222, [R1+0x58] ;  /* 0x0000580001de7983 */ /* 0x000f280000300800 */
[----:B------:R-:W4:Y:S04]  /*3cd0*/  LDL.LU R223, [R1+0x5c] ;  /* 0x00005c0001df7983 */ /* 0x000f280000300800 */
[----:B------:R-:W4:Y:S04]  /*3ce0*/  LDL.LU R224, [R1+0x60] ;  /* 0x0000600001e07983 */ /* 0x000f280000300800 */
[----:B0-----:R-:W4:Y:S04]  /*3cf0*/  LDL.LU R225, [R1+0x64] ;  /* 0x0000640001e17983 */ /* 0x001f280000300800 */
[----:B------:R-:W4:Y:S04]  /*3d00*/  LDL.LU R226, [R1+0x68] ;  /* 0x0000680001e27983 */ /* 0x000f280000300800 */
[----:B------:R-:W4:Y:S01]  /*3d10*/  LDL.LU R227, [R1+0x6c] ;  /* 0x00006c0001e37983 */ /* 0x000f220000300800 */
[----:B------:R-:W-:-:S05]  /*3d20*/  FADD R211, R135, R211 ;  /* 0x000000d387d37221 */ /* 0x000fca0000000000 */
[----:B------:R0:W-:Y:S01]  /*3d30*/  STL [R1+0x2c], R211 ;  /* 0x00002cd301007387 */ /* 0x0001e20000100800 */
[----:B------:R-:W-:-:S03]  /*3d40*/  FADD R212, R136, R212 ;  /* 0x000000d488d47221 */ /* 0x000fc60000000000 */
[----:B0-----:R0:W5:Y:S01]  /*3d50*/  LDL.LU R211, [R1+0xe0] ;  /* 0x0000e00001d37983 */ /* 0x0011620000300800 */
[----:B------:R-:W-:-:S03]  /*3d60*/  FADD R213, R137, R213 ;  /* 0x000000d589d57221 */ /* 0x000fc60000000000 */
[----:B------:R1:W-:Y:S01]  /*3d70*/  STL [R1+0x30], R212 ;  /* 0x000030d401007387 */ /* 0x0003e20000100800 */
[----:B------:R-:W-:-:S01]  /*3d80*/  FADD R214, R138, R214 ;  /* 0x000000d68ad67221 */ /* 0x000fc20000000000 */
[----:B------:R-:W-:Y:S02]  /*3d90*/  FADD R215, R139, R215 ;  /* 0x000000d78bd77221 */ /* 0x000fe40000000000 */
[----:B-1----:R0:W5:Y:S01]  /*3da0*/  LDL.LU R212, [R1+0xdc] ;  /* 0x0000dc0001d47983 */ /* 0x0021620000300800 */
[----:B------:R-:W-:-:S03]  /*3db0*/  FADD R216, R140, R216 ;  /* 0x000000d88cd87221 */ /* 0x000fc60000000000 */
[----:B------:R1:W-:Y:S01]  /*3dc0*/  STL [R1+0x34], R213 ;  /* 0x000034d501007387 */ /* 0x0003e20000100800 */
[----:B--2---:R-:W-:-:S03]  /*3dd0*/  FADD R217, R141, R217 ;  /* 0x000000d98dd97221 */ /* 0x004fc60000000000 */
[----:B-1----:R0:W5:Y:S01]  /*3de0*/  LDL.LU R213, [R1+0xd8] ;  /* 0x0000d80001d57983 */ /* 0x0021620000300800 */
[----:B---3--:R-:W-:-:S03]  /*3df0*/  FADD R218, R142, R218 ;  /* 0x000000da8eda7221 */ /* 0x008fc60000000000 */
[----:B------:R1:W-:Y:S01]  /*3e00*/  STL [R1+0x38], R214 ;  /* 0x000038d601007387 */ /* 0x0003e20000100800 */
[----:B----4-:R-:W-:-:S01]  /*3e10*/  FADD R219, R143, R219 ;  /* 0x000000db8fdb7221 */ /* 0x010fc20000000000 */
[----:B------:R-:W-:Y:S02]  /*3e20*/  FADD R220, R144, R220 ;  /* 0x000000dc90dc7221 */ /* 0x000fe40000000000 */
[----:B-1----:R0:W5:Y:S04]  /*3e30*/  LDL.LU R214, [R1+0xd4] ;  /* 0x0000d40001d67983 */ /* 0x0021680000300800 */
[----:B------:R1:W-:Y:S01]  /*3e40*/  STL [R1+0x3c], R215 ;  /* 0x00003cd701007387 */ /* 0x0003e20000100800 */
[----:B------:R-:W-:-:S01]  /*3e50*/  FADD R221, R145, R221 ;  /* 0x000000dd91dd7221 */ /* 0x000fc20000000000 */
[----:B------:R-:W-:-:S02]  /*3e60*/  FADD R222, R146, R222 ;  /* 0x000000de92de7221 */ /* 0x000fc40000000000 */
[----:B-1----:R0:W5:Y:S04]  /*3e70*/  LDL.LU R215, [R1+0xd0] ;  /* 0x0000d00001d77983 */ /* 0x0021680000300800 */
[----:B------:R1:W-:Y:S01]  /*3e80*/  STL [R1+0x40], R216 ;  /* 0x000040d801007387 */ /* 0x0003e20000100800 */
[----:B------:R-:W-:-:S03]  /*3e90*/  FADD R223, R147, R223 ;  /* 0x000000df93df7221 */ /* 0x000fc60000000000 */
        /* <DEDUP_REMOVED lines=13> */
[----:B------:R1:W-:Y:S04]  /*3f70*/  STL [R1+0x54], R221 ;  /* 0x000054dd01007387 */ /* 0x0003e80000100800 */
        /* <DEDUP_REMOVED lines=12> */
[----:B-1----:R0:W5:Y:S01]  /*4040*/  LDL.LU R227, [R1+0xa0] ;  /* 0x0000a00001e37983 */ /* 0x0021620000300800 */
        /* <DEDUP_REMOVED lines=82> */
[----:B0-----:R-:W-:-:S06]  /*4570*/  UMOV UR6, URZ ;  /* 0x0000003f00067c82 */ /* 0x001fcc0008000000 */
.L_x_31:
[----:B------:R-:W-:Y:S05]  /*4580*/  @!P1 BRA `(.L_x_32) ;  /* 0x0000000000049947 */ /* 0x000fea0003800000 */
[----:B------:R-:W-:Y:S01]  /*4590*/  BPT.TRAP 0x1 ;  /* 0x000000040000795c */ /* 0x000fe20000300000 */
.L_x_32:
[----:B------:R2:W-:Y:S04]  /*45a0*/  STL [R1+0xa4], R2 ;  /* 0x0000a40201007387 */ /* 0x0005e80000100800 */
[----:B--2---:R-:W2:Y:S04]  /*45b0*/  LDL R2, [R1+0x70] ;  /* 0x0000700001027983 */ /* 0x004ea80000100800 */
[----:B-----5:R3:W-:Y:S04]  /*45c0*/  STL [R1+0xa0], R0 ;  /* 0x0000a00001007387 */ /* 0x0207e80000100800 */
[----:B---3--:R-:W3:Y:S01]  /*45d0*/  LDL R0, [R1+0x78] ;  /* 0x0000780001007983 */ /* 0x008ee20000100800 */
[----:B-1----:R-:W-:Y:S01]  /*45e0*/  IMAD.U32 R229, RZ, RZ, UR33 ;  /* 0x00000021ffe57e24 */ /* 0x002fe2000f8e00ff */
[----:B--2---:R-:W-:-:S02]  /*45f0*/  ISETP.NE.AND P0, PT, R2, RZ, PT ;  /* 0x000000ff0200720c */ /* 0x004fc40003f05270 */
[----:B------:R1:W5:Y:S11]  /*4600*/  LDL.LU R2, [R1+0xa4] ;  /* 0x0000a40001027983 */ /* 0x0003760000300800 */
[----:B------:R-:W-:-:S05]  /*4610*/  @P0 LEA R229, R229, UR22, 0x3 ;  /* 0x00000016e5e50c11 */ /* 0x000fca000f8e18ff */
[----:B------:R-:W-:-:S05]  /*4620*/  @P0 VIADD R229, R229, 0x18 ;  /* 0x00000018e5e50836 */ /* 0x000fca0000000000 */
[----:B---3--:R-:W-:Y:S02]  /*4630*/  @P0 PRMT R229, R0, 0x654, R229 ;  /* 0x0000065400e50816 */ /* 0x008fe400000000e5 */
[----:B------:R1:W5:Y:S01]  /*4640*/  LDL.LU R0, [R1+0xa0] ;  /* 0x0000a00001007983 */ /* 0x0003620000300800 */
[----:B------:R-:W-:Y:S01]  /*4650*/  UISETP.GT.U32.AND UP0, UPT, UR15, 0x1, UPT ;  /* 0x000000010f00788c */ /* 0x000fe2000bf04070 */
[----:B------:R1:W-:Y:S05]  /*4660*/  @P0 SYNCS.ARRIVE.TRANS64.RED.A1T0 RZ, [R229+URZ], RZ ;  /* 0x000000ffe5ff09a7 */ /* 0x0003ea000810043f */
[----:B------:R-:W-:-:S13]  /*4670*/  PLOP3.LUT P0, PT, PT, PT, UP0, 0x80, 0x0 ;  /* 0x000000000000781c */ /* 0x000fda0003f0f008 */
[----:B-1----:R-:W-:Y:S05]  /*4680*/  @P0 BRA `(.L_x_33) ;  /* 0x0000000000040947 */ /* 0x002fea0003800000 */
[----:B------:R-:W-:Y:S01]  /*4690*/  BPT.TRAP 0x1 ;  /* 0x000000040000795c */ /* 0x000fe20000300000 */
.L_x_33:
[----:B------:R-:W-:Y:S02]  /*46a0*/  UISETP.GT.AND UP2, UPT, UR25, 0x1, UPT ;  /* 0x000000011900788c */ /* 0x000fe4000bf44270 */
[----:B------:R-:W-:Y:S02]  /*46b0*/  UIADD3 UR23, UR23, 0x1, URZ ;  /* 0x0000000117177890 */ /* 0x000fe4000fffe03f */
[----:B------:R-:W-:Y:S02]  /*46c0*/  UIADD3 UR33, UR33, 0x1, URZ ;  /* 0x0000000121217890 */ /* 0x000fe4000fffe03f */
[----:B------:R-:W-:Y:S01]  /*46d0*/  PLOP3.LUT P0, PT, PT, PT, UP2, 0x80, 0x0 ;  /* 0x000000000000781c */ /* 0x000fe20003f0f028 */
[----:B------:R-:W-:Y:S02]  /*46e0*/  UISETP.NE.AND UP0, UPT, UR23, 0x3, UPT ;  /* 0x000000031700788c */ /* 0x000fe4000bf05270 */
[----:B------:R-:W-:Y:S02]  /*46f0*/  UIADD3 UR9, UR25, -0x1, URZ ;  /* 0xffffffff19097890 */ /* 0x000fe4000fffe03f */
[----:B------:R-:W-:-:S02]  /*4700*/  USEL UR8, URZ, 0x1, UP0 ;  /* 0x000000013f087887 */ /* 0x000fc40008000000 */
[----:B------:R-:W-:Y:S02]  /*4710*/  UISETP.NE.AND UP1, UPT, UR33, 0x3, UPT ;  /* 0x000000032100788c */ /* 0x000fe4000bf25270 */
[----:B------:R-:W-:Y:S02]  /*4720*/  ULOP3.LUT UR24, UR24, UR8, URZ, 0x3c, !UPT ;  /* 0x0000000818187292 */ /* 0x000fe4000f8e3c3f */
[----:B------:R-:W-:Y:S02]  /*4730*/  USEL UR23, UR23, URZ, UP0 ;  /* 0x0000003f17177287 */ /* 0x000fe40008000000 */
[----:B------:R-:W-:Y:S01]  /*4740*/  USEL UR33, UR33, URZ, UP1 ;  /* 0x0000003f21217287 */ /* 0x000fe20008800000 */
[----:B------:R-:W-:Y:S01]  /*4750*/  UMOV UR8, 0x1 ;  /* 0x0000000100087882 */ /* 0x000fe20000000000 */
[----:B------:R-:W-:Y:S01]  /*4760*/  UMOV UR25, UR9 ;  /* 0x0000000900197c82 */ /* 0x000fe20008000000 */
[----:B------:R-:W-:Y:S09]  /*4770*/  @P0 BRA `(.L_x_34) ;  /* 0xffffffec00300947 */ /* 0x000ff2000383ffff */
.L_x_26:
[----:B------:R-:W-:-:S04]  /*4780*/  UISETP.NE.AND UP0, UPT, UR6, URZ, UPT ;  /* 0x0000003f0600728c */ /* 0x000fc8000bf05270 */
[----:B------:R-:W-:-:S06]  /*4790*/  USEL UR6, URZ, 0x1, !UP0 ;  /* 0x000000013f067887 */ /* 0x000fcc000c000000 */
[----:B------:R-:W-:-:S13]  /*47a0*/  ISETP.NE.AND P0, PT, RZ, UR6, PT ;  /* 0x00000006ff007c0c */ /* 0x000fda000bf05270 */
[----:B------:R-:W-:Y:S05]  /*47b0*/  @!P0 BRA `(.L_x_35) ;  /* 0x0000000c00c48947 */ /* 0x000fea0003800000 */
[----:B------:R-:W-:Y:S02]  /*47c0*/  WARPGROUP.DEPBAR.LE gsb0, 0x0 ;  /* 0x00008000000079c5 */ /* 0x000fe40000010000 */
[----:B-----5:R-:W-:Y:S01]  /*47d0*/  FADD R227, R25, R227 ;  /* 0x000000e319e37221 */ /* 0x020fe20000000000 */
[----:B------:R-:W-:-:S04]  /*47e0*/  FADD R228, R24, R228 ;  /* 0x000000e418e47221 */ /* 0x000fc80000000000 */
[----:B------:R1:W-:Y:S04]  /*47f0*/  STL [R1+0xa0], R227 ;  /* 0x0000a0e301007387 */ /* 0x0003e80000100800 */
[----:B-1----:R-:W2:Y:S04]  /*4800*/  LDL.LU R227, [R1+0x6c] ;  /* 0x00006c0001e37983 */ /* 0x002ea80000300800 */
[----:B--2---:R1:W-:Y:S04]  /*4810*/  STL [R1+0xa4], R227 ;  /* 0x0000a4e301007387 */ /* 0x0043e80000100800 */
        /* <DEDUP_REMOVED lines=52> */
[----:B-1----:R-:W2:Y:S01]  /*4b60*/  LDL.LU R227, [R1] ;  /* 0x0000000001e37983 */ /* 0x002ea20000300800 */
[----:B------:R-:W-:Y:S01]  /*4b70*/  FADD R226, R26, R226 ;  /* 0x000000e21ae27221 */ /* 0x000fe20000000000 */
        /* <DEDUP_REMOVED lines=97> */
[----:B--2---:R-:W-:-:S05]  /*5190*/  FADD R227, R124, R227 ;  /* 0x000000e37ce37221 */ /* 0x004fca0000000000 */
[----:B------:R1:W-:Y:S04]  /*51a0*/  STL [R1], R227 ;  /* 0x000000e301007387 */ /* 0x0003e80000100800 */
[----:B-1----:R-:W2:Y:S02]  /*51b0*/  LDL.LU R227, [R1+0x10c] ;  /* 0x00010c0001e37983 */ /* 0x002ea40000300800 */
[----:B--2---:R-:W-:-:S05]  /*51c0*/  FADD R227, R125, R227 ;  /* 0x000000e37de37221 */ /* 0x004fca0000000000 */
[----:B------:R1:W-:Y:S04]  /*51d0*/  STL [R1+0x4], R227 ;  /* 0x000004e301007387 */ /* 0x0003e80000100800 */
        /* <DEDUP_REMOVED lines=78> */
[----:B-1----:R1:W5:Y:S02]  /*56c0*/  LDL.LU R227, [R1+0xa0] ;  /* 0x0000a00001e37983 */ /* 0x0023640000300800 */
.L_x_35:
[----:B------:R-:W-:-:S04]  /*56d0*/  IMAD.U32 R229, RZ, RZ, UR26 ;  /* 0x0000001affe57e24 */ /* 0x000fc8000f8e00ff */
[----:B------:R2:W-:Y:S01]  /*56e0*/  SYNCS.ARRIVE.TRANS64.A1T0 RZ, [R229+UR28], RZ ;  /* 0x000000ffe5ff79a7 */ /* 0x0005e2000810001c */
[----:B------:R-:W-:Y:S02]  /*56f0*/  WARPGROUP.DEPBAR.LE gsb0, 0x0 ;  /* 0x00008000000079c5 */ /* 0x000fe40000010000 */
[----:B------:R-:W3:Y:S02]  /*5700*/  LDC R24, c[0x0][0x28c] ;  /* 0x0000a300ff187b82 */ /* 0x000ee40000000800 */
[----:B---3--:R-:W-:-:S13]  /*5710*/  ISETP.GE.AND P0, PT, R24, 0x1, PT ;  /* 0x000000011800780c */ /* 0x008fda0003f06270 */
[----:B--2---:R-:W-:Y:S05]  /*5720*/  @!P0 BRA `(.L_x_36) ;  /* 0x0000000000688947 */ /* 0x004fea0003800000 */
[----:B------:R-:W-:-:S06]  /*5730*/  UISETP.NE.AND UP0, UPT, UR30, 0x3, UPT ;  /* 0x000000031e00788c */ /* 0x000fcc000bf05270 */
[----:B------:R-:W-:-:S13]  /*5740*/  PLOP3.LUT P0, PT, PT, PT, UP0, 0x80, 0x0 ;  /* 0x000000000000781c */ /* 0x000fda0003f0f008 */
[----:B------:R-:W-:Y:S05]  /*5750*/  @!P0 BRA `(.L_x_37) ;  /* 0x0000000000048947 */ /* 0x000fea0003800000 */
[----:B------:R-:W-:Y:S01]  /*5760*/  BPT.TRAP 0x1 ;  /* 0x000000040000795c */ /* 0x000fe20000300000 */
.L_x_37:
[----:B-----5:R2:W-:Y:S04]  /*5770*/  STL [R1+0xa4], R2 ;  /* 0x0000a40201007387 */ /* 0x0205e80000100800 */
[----:B--2---:R-:W2:Y:S04]  /*5780*/  LDL R2, [R1+0x70] ;  /* 0x0000700001027983 */ /* 0x004ea80000100800 */
[----:B------:R3:W-:Y:S04]  /*5790*/  STL [R1+0xa0], R0 ;  /* 0x0000a00001007387 */ /* 0x0007e80000100800 */
[----:B---3--:R-:W3:Y:S01]  /*57a0*/  LDL R0, [R1+0x78] ;  /* 0x0000780001007983 */ /* 0x008ee20000100800 */
[----:B--2---:R-:W-:-:S03]  /*57b0*/  ISETP.NE.AND P0, PT, R2, RZ, PT ;  /* 0x000000ff0200720c */ /* 0x004fc60003f05270 */
[----:B------:R2:W5:Y:S10]  /*57c0*/  LDL.LU R2, [R1+0xa4] ;  /* 0x0000a40001027983 */ /* 0x0005740000300800 */
[----:B------:R-:W-:-:S05]  /*57d0*/  VOTEU.ANY UP0, P0 ;  /* 0x00000000003f7886 */ /* 0x000fca0000000100 */
[----:B------:R-:W-:-:S06]  /*57e0*/  @UP0 UIADD3 UR6, UR19, UR5, URZ ;  /* 0x0000000513060290 */ /* 0x000fcc000fffe03f */
[----:B------:R-:W-:Y:S02]  /*57f0*/  IMAD.U32 R24, RZ, RZ, UR6 ;  /* 0x00000006ff187e24 */ /* 0x000fe4000f8e00ff */
[----:B------:R-:W-:Y:S02]  /*5800*/  IMAD.U32 R27, RZ, RZ, UR6 ;  /* 0x00000006ff1b7e24 */ /* 0x000fe4000f8e00ff */
[----:B------:R-:W-:-:S05]  /*5810*/  @P0 IMAD.WIDE.U32 R24, R24, -0x55555555, RZ ;  /* 0xaaaaaaab18180825 */ /* 0x000fca00078e00ff */
[----:B------:R-:W-:-:S05]  /*5820*/  @P0 SHF.R.U32.HI R24, RZ, 0x1, R25 ;  /* 0x00000001ff180819 */ /* 0x000fca0000011619 */
[----:B------:R-:W-:-:S05]  /*5830*/  @P0 IMAD R24, R24, -0x3, R27 ;  /* 0xfffffffd18180824 */ /* 0x000fca00078e021b */
[----:B------:R-:W-:-:S05]  /*5840*/  @P0 LEA R24, R24, UR22, 0x3 ;  /* 0x0000001618180c11 */ /* 0x000fca000f8e18ff */
[----:B------:R-:W-:-:S05]  /*5850*/  @P0 VIADD R24, R24, 0x18 ;  /* 0x0000001818180836 */ /* 0x000fca0000000000 */
[----:B---3--:R-:W-:Y:S02]  /*5860*/  @P0 PRMT R24, R0, 0x654, R24 ;  /* 0x0000065400180816 */ /* 0x008fe40000000018 */
[----:B------:R2:W5:Y:S01]  /*5870*/  LDL.LU R0, [R1+0xa0] ;  /* 0x0000a00001007983 */ /* 0x0005620000300800 */
[----:B------:R-:W-:Y:S01]  /*5880*/  UISETP.GT.U32.AND UP0, UPT, UR15, 0x1, UPT ;  /* 0x000000010f00788c */ /* 0x000fe2000bf04070 */
[----:B------:R2:W-:Y:S05]  /*5890*/  @P0 SYNCS.ARRIVE.TRANS64.RED.A1T0 RZ, [R24+URZ], RZ ;  /* 0x000000ff18ff09a7 */ /* 0x0005ea000810043f */
[----:B------:R-:W-:-:S13]  /*58a0*/  PLOP3.LUT P0, PT, PT, PT, UP0, 0x80, 0x0 ;  /* 0x000000000000781c */ /* 0x000fda0003f0f008 */
[----:B--2---:R-:W-:Y:S05]  /*58b0*/  @P0 BRA `(.L_x_36) ;  /* 0x0000000000040947 */ /* 0x004fea0003800000 */
[----:B------:R-:W-:Y:S01]  /*58c0*/  BPT.TRAP 0x1 ;  /* 0x000000040000795c */ /* 0x000fe20000300000 */
.L_x_36:
[----:B-----5:R2:W-:Y:S01]  /*58d0*/  STL [R1+0xa0], R0 ;  /* 0x0000a00001007387 */ /* 0x0205e20000100800 */
[----:B------:R-:W-:Y:S01]  /*58e0*/  IMAD.U32 R24, RZ, RZ, UR27 ;  /* 0x0000001bff187e24 */ /* 0x000fe2000f8e00ff */
[----:B------:R-:W-:Y:S01]  /*58f0*/  UIADD3 UR5, UR29, UR5, URZ ;  /* 0x000000051d057290 */ /* 0x000fe2000fffe03f */
[----:B------:R-:W3:Y:S01]  /*5900*/  LDC R35, c[0x0][0x288] ;  /* 0x0000a200ff237b82 */ /* 0x000ee20000000800 */
[----:B--2---:R-:W2:Y:S02]  /*5910*/  LDL R0, [R1+0x8c] ;  /* 0x00008c0001007983 */ /* 0x004ea40000100800 */
[----:B------:R-:W-:Y:S01]  /*5920*/  SHF.L.U32 R24, R24, 0x1f, RZ ;  /* 0x0000001f18187819 */ /* 0x000fe200000006ff */
[----:B------:R-:W-:Y:S02]  /*5930*/  UISETP.GT.U32.AND UP0, UPT, UR5, 0x2, UPT ;  /* 0x000000020500788c */ /* 0x000fe4000bf04070 */
[----:B------:R-:W-:Y:S01]  /*5940*/  UISETP.GE.U32.AND UP1, UPT, UR29, 0x3, UPT ;  /* 0x000000031d00788c */ /* 0x000fe2000bf26070 */
[----:B------:R-:W4:Y:S01]  /*5950*/  SYNCS.PHASECHK.TRANS64.TRYWAIT P0, [UR18+0x8], R24 ;  /* 0x00000818ff0075a7 */ /* 0x000f220008000152 */
[----:B------:R-:W-:-:S02]  /*5960*/  UISETP.LT.U32.AND UP0, UPT, UR29, 0x3, UP0 ;  /* 0x000000031d00788c */ /* 0x000fc40008701070 */
[----:B------:R-:W-:Y:S02]  /*5970*/  UIMAD.WIDE.U32 UR6, UR5, -0x55555555, URZ ;  /* 0xaaaaaaab050678a5 */ /* 0x000fe4000f8e003f */
[----:B------:R-:W-:Y:S02]  /*5980*/  USEL UR8, URZ, 0x1, !UP0 ;  /* 0x000000013f087887 */ /* 0x000fe4000c000000 */
[----:B------:R-:W-:Y:S01]  /*5990*/  USHF.R.U32.HI UR6, URZ, 0x1, UR7 ;  /* 0x000000013f067899 */ /* 0x000fe20008011607 */
[----:B--2---:R-:W-:Y:S02]  /*59a0*/  IMAD.SHL.U32 R32, R0, 0x2, RZ ;  /* 0x0000000200207824 */ /* 0x004fe400078e00ff */
[----:B------:R2:W5:Y:S01]  /*59b0*/  LDL.LU R0, [R1+0xa0] ;  /* 0x0000a00001007983 */ /* 0x0005620000300800 */
[----:B------:R-:W-:Y:S02]  /*59c0*/  ULOP3.LUT UR4, UR4, UR8, URZ, 0x3c, !UPT ;  /* 0x0000000804047292 */ /* 0x000fe4000f8e3c3f */
[----:B------:R-:W-:Y:S01]  /*59d0*/  UIMAD UR5, UR6, -0x3, UR5 ;  /* 0xfffffffd060578a4 */ /* 0x000fe2000f8e0205 */
[----:B------:R-:W-:Y:S01]  /*59e0*/  SHF.R.S32.HI R33, RZ, 0x1f, R32 ;  /* 0x0000001fff217819 */ /* 0x000fe20000011420 */
[----:B------:R-:W-:Y:S01]  /*59f0*/  @UP1 ULOP3.LUT UR4, UR4, 0x1, UR6, 0x78, !UPT ;  /* 0x0000000104041892 */ /* 0x000fe2000f8e7806 */
[----:B---34-:R-:W-:Y:S11]  /*5a00*/  @!P0 BRA `(.L_x_38) ;  /* 0x000000a800788947 */ /* 0x018ff60003800000 */
.L_x_323:
[----:B------:R4:W-:Y:S01]  /*5a10*/  STL [R1+0xa8], R3 ;  /* 0x0000a80301007387 */ /* 0x0009e20000100800 */
[----:B------:R-:W-:Y:S01]  /*5a20*/  ULDC.64 UR6, c[0x0][0x5d0] ;  /* 0x0001740000067ab9 */ /* 0x000fe20000000a00 */
[----:B------:R-:W-:Y:S02]  /*5a30*/  ULDC UR8, c[0x0][0x284] ;  /* 0x0000a10000087ab9 */ /* 0x000fe40000000800 */
[----:B----4-:R-:W4:Y:S04]  /*5a40*/  LDL.LU R3, [R1+0x88] ;  /* 0x0000880001037983 */ /* 0x010f280000300800 */
[----:B------:R0:W-:Y:S04]  /*5a50*/  STL [R1+0xa4], R2 ;  /* 0x0000a40201007387 */ /* 0x0001e80000100800 */
[----:B0-----:R-:W2:Y:S04]  /*5a60*/  LDL R2, [R1+0x84] ;  /* 0x0000840001027983 */ /* 0x001ea80000100800 */
[----:B-----5:R0:W-:Y:S04]  /*5a70*/  STL [R1+0xa0], R0 ;  /* 0x0000a00001007387 */ /* 0x0201e80000100800 */
[----:B0-----:R-:W3:Y:S01]  /*5a80*/  LDL R0, [R1+0x74] ;  /* 0x0000740001007983 */ /* 0x001ee20000100800 */
[----:B----4-:R-:W-:-:S03]  /*5a90*/  IMAD.SHL.U32 R37, R3, 0x100, RZ ;  /* 0x0000010003257824 */ /* 0x010fc600078e00ff */
[----:B------:R0:W5:Y:S01]  /*5aa0*/  LDL.LU R3, [R1+0xa8] ;  /* 0x0000a80001037983 */ /* 0x0001620000300800 */
[----:B--2---:R-:W-:-:S03]  /*5ab0*/  IMAD.SHL.U32 R34, R2, 0x40, RZ ;  /* 0x0000004002227824 */ /* 0x004fc600078e00ff */
[----:B------:R0:W5:Y:S01]  /*5ac0*/  LDL.LU R2, [R1+0xa4] ;  /* 0x0000a40001027983 */ /* 0x0001620000300800 */
[----:B---3--:R-:W-:Y:S01]  /*5ad0*/  SHF.R.S32.HI R38, RZ, 0x1f, R0 ;  /* 0x0000001fff267819 */ /* 0x008fe20000011400 */
[----:B------:R-:W-:-:S04]  /*5ae0*/  IMAD.WIDE.U32 R24, R0, UR6, R32 ;  /* 0x0000000600187c25 */ /* 0x000fc8000f8e0020 */
[----:B------:R-:W-:-:S04]  /*5af0*/  IMAD R26, R38, UR6, RZ ;  /* 0x00000006261a7c24 */ /* 0x000fc8000f8e02ff */
[----:B------:R-:W-:Y:S02]  /*5b00*/  IMAD R27, R0, UR7, R26 ;  /* 0x00000007001b7c24 */ /* 0x000fe4000f8e021a */
[----:B------:R0:W5:Y:S01]  /*5b10*/  LDL.LU R0, [R1+0xa0] ;  /* 0x0000a00001007983 */ /* 0x0001620000300800 */
[----:B------:R-:W-:-:S04]  /*5b20*/  ISETP.GE.AND P0, PT, R34, UR8, PT ;  /* 0x0000000822007c0c */ /* 0x000fc8000bf06270 */
[C---:B------:R-:W-:Y:S02]  /*5b30*/  ISETP.GE.OR P0, PT, R37.reuse, R35, P0 ;  /* 0x000000232500720c */ /* 0x040fe40000706670 */
[----:B------:R-:W-:Y:S02]  /*5b40*/  SHF.R.S32.HI R36, RZ, 0x1f, R37 ;  /* 0x0000001fff247819 */ /* 0x000fe40000011425 */
[----:B------:R-:W-:-:S04]  /*5b50*/  IADD3 R24, P1, R37, R24, RZ ;  /* 0x0000001825187210 */ /* 0x000fc80007f3e0ff */
[----:B------:R-:W-:-:S05]  /*5b60*/  IADD3.X R25, R36, R25, R27, P1, !PT ;  /* 0x0000001924197210 */ /* 0x000fca0000ffe41b */
[----:B0-----:R-:W-:Y:S05]  /*5b70*/  @P0 BRA `(.L_x_39) ;  /* 0x0000008c00d40947 */ /* 0x001fea0003800000 */
[----:B------:R0:W-:Y:S01]  /*5b80*/  STL.64 [R1+0xb0], R4 ;  /* 0x0000b00401007387 */ /* 0x0001e20000100a00 */
[----:B------:R-:W2:Y:S01]  /*5b90*/  LDC.64 R28, c[0x0][0x5c8] ;  /* 0x00017200ff1c7b82 */ /* 0x000ea20000000a00 */
[----:B------:R-:W-:Y:S02]  /*5ba0*/  ULDC.64 UR6, c[0x0][0x5c0] ;  /* 0x0001700000067ab9 */ /* 0x000fe40000000a00 */
[----:B0-----:R-:W3:Y:S04]  /*5bb0*/  LDL.64 R4, [R1+0x90] ;  /* 0x0000900001047983 */ /* 0x001ee80000100a00 */
[----:B-----5:R0:W-:Y:S04]  /*5bc0*/  STL [R1+0xa8], R3 ;  /* 0x0000a80301007387 */ /* 0x0201e80000100800 */
[----:B0-----:R-:W3:Y:S04]  /*5bd0*/  LDL.LU R3, [R1+0x84] ;  /* 0x0000840001037983 */ /* 0x001ee80000300800 */
[----:B------:R0:W-:Y:S04]  /*5be0*/  STL [R1+0xa4], R2 ;  /* 0x0000a40201007387 */ /* 0x0001e80000100800 */
[----:B0-----:R-:W4:Y:S04]  /*5bf0*/  LDL R2, [R1+0x8c] ;  /* 0x00008c0001027983 */ /* 0x001f280000100800 */
[----:B------:R0:W-:Y:S04]  /*5c00*/  STL [R1+0xa0], R0 ;  /* 0x0000a00001007387 */ /* 0x0001e80000100800 */
[----:B0-----:R-:W4:Y:S01]  /*5c10*/  LDL R0, [R1+0x98] ;  /* 0x0000980001007983 */ /* 0x001f220000100800 */
[----:B---3--:R-:W-:-:S03]  /*5c20*/  IMAD.WIDE R30, R3, 0x40, R4 ;  /* 0x00000040031e7825 */ /* 0x008fc600078e0204 */
[----:B------:R0:W5:Y:S01]  /*5c30*/  LDL.LU.64 R4, [R1+0xb0] ;  /* 0x0000b00001047983 */ /* 0x0001620000300a00 */
[-C--:B--2---:R-:W-:Y:S02]  /*5c40*/  IMAD R26, R31, R28.reuse, RZ ;  /* 0x0000001c1f1a7224 */ /* 0x084fe400078e02ff */
[C---:B------:R-:W-:Y:S01]  /*5c50*/  IMAD.WIDE.U32 R24, R30.reuse, R28, R24 ;  /* 0x0000001c1e187225 */ /* 0x040fe200078e0018 */
[----:B------:R0:W5:Y:S03]  /*5c60*/  LDL.LU R3, [R1+0xa8] ;  /* 0x0000a80001037983 */ /* 0x0001660000300800 */
[----:B------:R-:W-:Y:S01]  /*5c70*/  IMAD R27, R30, R29, R26 ;  /* 0x0000001d1e1b7224 */ /* 0x000fe200078e021a */
[----:B------:R-:W-:Y:S02]  /*5c80*/  LEA R26, P0, R28, R24, 0x3 ;  /* 0x000000181c1a7211 */ /* 0x000fe400078018ff */
[----:B------:R-:W-:Y:S01]  /*5c90*/  IADD3 R24, P1, R24, UR6, RZ ;  /* 0x0000000618187c10 */ /* 0x000fe2000ff3e0ff */
[----:B------:R-:W-:Y:S01]  /*5ca0*/  IMAD.IADD R27, R25, 0x1, R27 ;  /* 0x00000001191b7824 */ /* 0x000fe200078e021b */
[----:B------:R-:W-:-:S04]  /*5cb0*/  IADD3 R26, P3, R26, UR6, RZ ;  /* 0x000000061a1a7c10 */ /* 0x000fc8000ff7e0ff */
[----:B------:R-:W-:Y:S01]  /*5cc0*/  LEA.HI.X R29, R28, R27, R29, 0x3, P0 ;  /* 0x0000001b1c1d7211 */ /* 0x000fe200000f1c1d */
[----:B----4-:R-:W-:Y:S01]  /*5cd0*/  IMAD R28, R2, -0x2, R35 ;  /* 0xfffffffe021c7824 */ /* 0x010fe200078e0223 */
[----:B------:R-:W-:Y:S01]  /*5ce0*/  FSETP.NEU.AND P0, PT, RZ, UR31, PT ;  /* 0x0000001fff007c0b */ /* 0x000fe2000bf0d000 */
[----:B------:R0:W5:Y:S01]  /*5cf0*/  LDL.LU R2, [R1+0xa4] ;  /* 0x0000a40001027983 */ /* 0x0001620000300800 */
[----:B------:R-:W-:Y:S01]  /*5d00*/  IADD3.X R25, R27, UR7, RZ, P1, !PT ;  /* 0x000000071b197c10 */ /* 0x000fe20008ffe4ff */
[----:B------:R-:W-:Y:S01]  /*5d10*/  BSSY B0, `(.L_x_39) ;  /* 0x00008db000007945 */ /* 0x000fe20003800000 */
[----:B------:R-:W-:Y:S01]  /*5d20*/  IADD3.X R27, R29, UR7, RZ, P3, !PT ;  /* 0x000000071d1b7c10 */ /* 0x000fe20009ffe4ff */
[----:B------:R-:W-:Y:S02]  /*5d30*/  IMAD.IADD R39, R0, 0x1, -R34 ;  /* 0x0000000100277824 */ /* 0x000fe400078e0a22 */
[----:B------:R0:W5:Y:S01]  /*5d40*/  LDL.LU R0, [R1+0xa0] ;  /* 0x0000a00001007983 */ /* 0x0001620000300800 */
[----:B------:R-:W-:-:S05]  /*5d50*/  IMAD.IADD R34, R28, 0x1, -R37 ;  /* 0x000000011c227824 */ /* 0x000fca00078e0a25 */
[----:B------:R-:W-:Y:S05]  /*5d60*/  @!P0 BRA `(.L_x_40) ;  /* 0x0000006800dc8947 */ /* 0x000fea0003800000 */
[----:B-----5:R2:W-:Y:S01]  /*5d70*/  STL [R1+0xa0], R0 ;  /* 0x0000a00001007387 */ /* 0x0205e20000100800 */
[----:B------:R-:W-:Y:S01]  /*5d80*/  ULDC.64 UR6, c[0x0][0x5b8] ;  /* 0x00016e0000067ab9 */ /* 0x000fe20000000a00 */
[----:B------:R-:W-:Y:S02]  /*5d90*/  ULDC.64 UR8, c[0x0][0x5a8] ;  /* 0x00016a0000087ab9 */ /* 0x000fe40000000a00 */
[----:B--2---:R-:W2:Y:S01]  /*5da0*/  LDL.LU R0, [R1+0x74] ;  /* 0x0000740001007983 */ /* 0x004ea20000300800 */
[----:B------:R-:W-:Y:S01]  /*5db0*/  IMAD R28, R38, UR6, RZ ;  /* 0x00000006261c7c24 */ /* 0x000fe2000f8e02ff */
[----:B------:R-:W-:Y:S01]  /*5dc0*/  BSSY B1, `(.L_x_41) ;  /* 0x0000011000017945 */ /* 0x000fe20003800000 */
[----:B--2---:R-:W-:-:S04]  /*5dd0*/  IMAD.WIDE.U32 R32, R0, UR6, R32 ;  /* 0x0000000600207c25 */ /* 0x004fc8000f8e0020 */
[----:B------:R-:W-:Y:S01]  /*5de0*/  IMAD R29, R0, UR7, R28 ;  /* 0x00000007001d7c24 */ /* 0x000fe2000f8e021c */
[----:B------:R-:W-:Y:S01]  /*5df0*/  IADD3 R32, P0, R37, R32, RZ ;  /* 0x0000002025207210 */ /* 0x000fe20007f1e0ff */
[----:B------:R2:W5:Y:S01]  /*5e00*/  LDL.LU R0, [R1+0xa0] ;  /* 0x0000a00001007983 */ /* 0x0005620000300800 */
[----:B------:R-:W-:Y:S02]  /*5e10*/  ULDC.64 UR6, c[0x0][0x5b0] ;  /* 0x00016c0000067ab9 */ /* 0x000fe40000000a00 */
[----:B------:R-:W-:Y:S01]  /*5e20*/  IADD3.X R33, R36, R33, R29, P0, !PT ;  /* 0x0000002124217210 */ /* 0x000fe200007fe41d */
[----:B------:R-:W-:Y:S01]  /*5e30*/  IMAD R35, R31, UR6, RZ ;  /* 0x000000061f237c24 */ /* 0x000fe2000f8e02ff */
[----:B------:R-:W-:Y:S01]  /*5e40*/  ISETP.GE.AND P0, PT, R39, 0x1, PT ;  /* 0x000000012700780c */ /* 0x000fe20003f06270 */
[----:B------:R-:W-:-:S03]  /*5e50*/  IMAD.WIDE.U32 R28, R30, UR6, R32 ;  /* 0x000000061e1c7c25 */ /* 0x000fc6000f8e0020 */
[----:B------:R-:W-:Y:S01]  /*5e60*/  ISETP.LT.OR P4, PT, R34, 0x1, !P0 ;  /* 0x000000012200780c */ /* 0x000fe20004781670 */
[----:B------:R-:W-:Y:S01]  /*5e70*/  IMAD R35, R30, UR7, R35 ;  /* 0x000000071e237c24 */ /* 0x000fe2000f8e0223 */
[----:B------:R-:W-:-:S04]  /*5e80*/  IADD3 R28, P1, R28, UR8, RZ ;  /* 0x000000081c1c7c10 */ /* 0x000fc8000ff3e0ff */
[--C-:B------:R-:W-:Y:S02]  /*5e90*/  IADD3.X R29, R29, UR9, R35.reuse, P1, !PT ;  /* 0x000000091d1d7c10 */ /* 0x100fe40008ffe423 */
[----:B------:R-:W-:-:S05]  /*5ea0*/  PRMT R35, RZ, 0x7610, R35 ;  /* 0x00007610ff237816 */ /* 0x000fca0000000023 */
[----:B--2---:R-:W-:Y:S05]  /*5eb0*/  @P4 BRA `(.L_x_42) ;  /* 0x0000000000044947 */ /* 0x004fea0003800000 */
[----:B------:R2:W5:Y:S02]  /*5ec0*/  LDG.E.U8 R35, desc[UR20][R28.64] ;  /* 0x000000141c237981 */ /* 0x000564000c1e1100 */
.L_x_42:
[----:B------:R-:W-:Y:S05]  /*5ed0*/  BSYNC B1 ;  /* 0x0000000000017941 */ /* 0x000fea0003800000 */
.L_x_41:
[----:B-----5:R-:W-:Y:S01]  /*5ee0*/  LOP3.LUT R35, R35, 0xff, RZ, 0xc0, !PT ;  /* 0x000000ff23237812 */ /* 0x020fe200078ec0ff */
[----:B------:R-:W-:Y:S01]  /*5ef0*/  BSSY B1, `(.L_x_43) ;  /* 0x000000b000017945 */ /* 0x000fe20003800000 */
[----:B------:R-:W-:Y:S02]  /*5f00*/  ISETP.LT.OR P3, PT, R34, 0x2, !P0 ;  /* 0x000000022200780c */ /* 0x000fe40004761670 */
[----:B------:R-:W-:-:S05]  /*5f10*/  F2FP.F16.E4M3.UNPACK_B R35, R35 ;  /* 0x00000023ff23723e */ /* 0x000fca00020006ff */
[----:B------:R-:W-:-:S05]  /*5f20*/  HADD2.F32 R35, -RZ, R35.H0_H0 ;  /* 0x20000023ff237230 */ /* 0x000fca0000004100 */
[----:B------:R-:W-:-:S04]  /*5f30*/  FMUL R35, R35, UR31 ;  /* 0x0000001f23237c20 */ /* 0x000fc80008400000 */
[----:B------:R-:W-:-:S05]  /*5f40*/  FFMA R35, R228, UR32, R35 ;  /* 0x00000020e4237c23 */ /* 0x000fca0008000023 */
[----:B------:R-:W-:Y:S02]  /*5f50*/  F2FP.SATFINITE.E4M3.F32.PACK_AB_MERGE_C R37, RZ, R35, RZ ;  /* 0x00000023ff25723e */ /* 0x000fe400048070ff */
[----:B------:R-:W-:-:S03]  /*5f60*/  PRMT R35, RZ, 0x7610, R35 ;  /* 0x00007610ff237816 */ /* 0x000fc60000000023 */
[----:B------:R3:W-:Y:S01]  /*5f70*/  @!P4 STG.E.U8 desc[UR20][R24.64], R37 ;  /* 0x000000251800c986 */ /* 0x0007e2000c101114 */
[----:B------:R-:W-:Y:S05]  /*5f80*/  @P3 BRA `(.L_x_44) ;  /* 0x0000000000043947 */ /* 0x000fea0003800000 */
[----:B------:R4:W5:Y:S02]  /*5f90*/  LDG.E.U8 R35, desc[UR20][R28.64+0x1] ;  /* 0x000001141c237981 */ /* 0x000964000c1e1100 */
.L_x_44:
[----:B------:R-:W-:Y:S05]  /*5fa0*/  BSYNC B1 ;  /* 0x0000000000017941 */ /* 0x000fea0003800000 */
.L_x_43:
[----:B-----5:R-:W-:Y:S01]  /*5fb0*/  LOP3.LUT R35, R35, 0xff, RZ, 0xc0, !PT ;  /* 0x000000ff23237812 */ /* 0x020fe200078ec0ff */
[----:B------:R-:W-:Y:S01]  /*5fc0*/  BSSY B1, `(.L_x_45) ;  /* 0x0000013000017945 */ /* 0x000fe20003800000 */
[----:B---3--:R-:W-:Y:S02]  /*5fd0*/  IADD3 R37, P1, R30, 0x8, RZ ;  /* 0x000000081e257810 */ /* 0x008fe40007f3e0ff */
[----:B------:R-:W-:-:S03]  /*5fe0*/  F2FP.F16.E4M3.UNPACK_B R35, R35 ;  /* 0x00000023ff23723e */ /* 0x000fc600020006ff */
[----:B------:R-:W-:Y:S01]  /*5ff0*/  IMAD.X R31, RZ, RZ, R31, P1 ;  /* 0x000000ffff1f7224 */ /* 0x000fe200008e061f */
[----:B------:R-:W-:Y:S01]  /*6000*/  ISETP.GE.AND P1, PT, R39, 0x9, PT ;  /* 0x000000092700780c */ /* 0x000fe20003f26270 */
[----:B------:R-:W-:Y:S02]  /*6010*/  HADD2.F32 R35, -RZ, R35.H0_H0 ;  /* 0x20000023ff237230 */ /* 0x000fe40000004100 */
[----:B------:R-:W-:Y:S01]  /*6020*/  IMAD R36, R31, UR6, RZ ;  /* 0x000000061f247c24 */ /* 0x000fe2000f8e02ff */
[----:B------:R-:W-:Y:S01]  /*6030*/  ISETP.LT.OR P5, PT, R34, 0x1, !P1 ;  /* 0x000000012200780c */ /* 0x000fe20004fa1670 */
[----:B------:R-:W-:-:S04]  /*6040*/  IMAD.WIDE.U32 R32, R37, UR6, R32 ;  /* 0x0000000625207c25 */ /* 0x000fc8000f8e0020 */
[----:B------:R-:W-:Y:S01]  /*6050*/  FMUL R30, R35, UR31 ;  /* 0x0000001f231e7c20 */ /* 0x000fe20008400000 */
[----:B------:R-:W-:-:S03]  /*6060*/  IMAD R37, R37, UR7, R36 ;  /* 0x0000000725257c24 */ /* 0x000fc6000f8e0224 */
[----:B------:R-:W-:Y:S01]  /*6070*/  FFMA R227, R227, UR32, R30 ;  /* 0x00000020e3e37c23 */ /* 0x000fe2000800001e */
[----:B------:R-:W-:Y:S02]  /*6080*/  IADD3 R30, P4, R32, UR8, RZ ;  /* 0x00000008201e7c10 */ /* 0x000fe4000ff9e0ff */
[----:B------:R-:W-:Y:S02]  /*6090*/  PRMT R32, RZ, 0x7610, R32 ;  /* 0x00007610ff207816 */ /* 0x000fe40000000020 */
[----:B------:R-:W-:Y:S02]  /*60a0*/  F2FP.SATFINITE.E4M3.F32.PACK_AB_MERGE_C R227, RZ, R227, RZ ;  /* 0x000000e3ffe3723e */ /* 0x000fe400048070ff */
[----:B------:R-:W-:-:S03]  /*60b0*/  IADD3.X R31, R33, UR9, R37, P4, !PT ;  /* 0x00000009211f7c10 */ /* 0x000fc6000a7fe425 */
[----:B------:R3:W-:Y:S01]  /*60c0*/  @!P3 STG.E.U8 desc[UR20][R24.64+0x1], R227 ;  /* 0x000001e31800b986 */ /* 0x0007e2000c101114 */
[----:B------:R-:W-:Y:S05]  /*60d0*/  @P5 BRA `(.L_x_46) ;  /* 0x0000000000045947 */ /* 0x000fea0003800000 */
[----:B------:R0:W5:Y:S02]  /*60e0*/  LDG.E.U8 R32, desc[UR20][R30.64] ;  /* 0x000000141e207981 */ /* 0x000164000c1e1100 */
.L_x_46:
[----:B------:R-:W-:Y:S05]  /*60f0*/  BSYNC B1 ;  /* 0x0000000000017941 */ /* 0x000fea0003800000 */
.L_x_45:
[----:B-----5:R-:W-:Y:S01]  /*6100*/  LOP3.LUT R32, R32, 0xff, RZ, 0xc0, !PT ;  /* 0x000000ff20207812 */ /* 0x020fe200078ec0ff */
[----:B------:R-:W-:Y:S01]  /*6110*/  BSSY B1, `(.L_x_47) ;  /* 0x000000b000017945 */ /* 0x000fe20003800000 */
[----:B------:R-:W-:Y:S02]  /*6120*/  ISETP.LT.OR P3, PT, R34, 0x2, !P1 ;  /* 0x000000022200780c */ /* 0x000fe40004f61670 */
[----:B------:R-:W-:-:S05]  /*6130*/  F2FP.F16.E4M3.UNPACK_B R32, R32 ;  /* 0x00000020ff20723e */ /* 0x000fca00020006ff */
[----:B------:R-:W-:-:S05]  /*6140*/  HADD2.F32 R32, -RZ, R32.H0_H0 ;  /* 0x20000020ff207230 */ /* 0x000fca0000004100 */
[----:B------:R-:W-:Y:S01]  /*6150*/  FMUL R33, R32, UR31 ;  /* 0x0000001f20217c20 */ /* 0x000fe20008400000 */
[----:B------:R-:W-:-:S03]  /*6160*/  PRMT R32, RZ, 0x7610, R32 ;  /* 0x00007610ff207816 */ /* 0x000fc60000000020 */
[----:B------:R-:W-:-:S05]  /*6170*/  FFMA R33, R226, UR32, R33 ;  /* 0x00000020e2217c23 */ /* 0x000fca0008000021 */
[----:B------:R-:W-:-:S05]  /*6180*/  F2FP.SATFINITE.E4M3.F32.PACK_AB_MERGE_C R33, RZ, R33, RZ ;  /* 0x00000021ff21723e */ /* 0x000fca00048070ff */
[----:B------:R0:W-:Y:S01]  /*6190*/  @!P5 STG.E.U8 desc[UR20][R26.64], R33 ;  /* 0x000000211a00d986 */ /* 0x0001e2000c101114 */
[----:B------:R-:W-:Y:S05]  /*61a0*/  @P3 BRA `(.L_x_48) ;  /* 0x0000000000043947 */ /* 0x000fea0003800000 */
[----:B------:R0:W5:Y:S02]  /*61b0*/  LDG.E.U8 R32, desc[UR20][R30.64+0x1] ;  /* 0x000001141e207981 */ /* 0x000164000c1e1100 */
.L_x_48:
[----:B------:R-:W-:Y:S05]  /*61c0*/  BSYNC B1 ;  /* 0x0000000000017941 */ /* 0x000fea0003800000 */
.L_x_47:
[----:B-----5:R-:W-:Y:S01]  /*61d0*/  LOP3.LUT R32, R32, 0xff, RZ, 0xc0, !PT ;  /* 0x000000ff20207812 */ /* 0x020fe200078ec0ff */
[----:B------:R-:W-:Y:S01]  /*61e0*/  BSSY B1, `(.L_x_49) ;  /* 0x000000b000017945 */ /* 0x000fe20003800000 */
[----:B------:R-:W-:Y:S02]  /*61f0*/  ISETP.LT.OR P4, PT, R34, 0x9, !P0 ;  /* 0x000000092200780c */ /* 0x000fe40004781670 */
[----:B------:R-:W-:-:S05]  /*6200*/  F2FP.F16.E4M3.UNPACK_B R32, R32 ;  /* 0x00000020ff20723e */ /* 0x000fca00020006ff */
[----:B------:R-:W-:-:S05]  /*6210*/  HADD2.F32 R32, -RZ, R32.H0_H0 ;  /* 0x20000020ff207230 */ /* 0x000fca0000004100 */
[----:B------:R-:W-:-:S04]  /*6220*/  FMUL R32, R32, UR31 ;  /* 0x0000001f20207c20 */ /* 0x000fc80008400000 */
[----:B------:R-:W-:-:S05]  /*6230*/  FFMA R32, R225, UR32, R32 ;  /* 0x00000020e1207c23 */ /* 0x000fca0008000020 */
[----:B0-----:R-:W-:Y:S02]  /*6240*/  F2FP.SATFINITE.E4M3.F32.PACK_AB_MERGE_C R33, RZ, R32, RZ ;  /* 0x00000020ff21723e */ /* 0x001fe400048070ff */
[----:B------:R-:W-:-:S03]  /*6250*/  PRMT R32, RZ, 0x7610, R32 ;  /* 0x00007610ff207816 */ /* 0x000fc60000000020 */
[----:B------:R0:W-:Y:S01]  /*6260*/  @!P3 STG.E.U8 desc[UR20][R26.64+0x1], R33 ;  /* 0x000001211a00b986 */ /* 0x0001e2000c101114 */
[----:B------:R-:W-:Y:S05]  /*6270*/  @P4 BRA `(.L_x_50) ;  /* 0x0000000000044947 */ /* 0x000fea0003800000 */
[----:B------:R0:W5:Y:S02]  /*6280*/  LDG.E.U8 R32, desc[UR20][R28.64+0x8] ;  /* 0x000008141c207981 */ /* 0x000164000c1e1100 */
.L_x_50:
[----:B------:R-:W-:Y:S05]  /*6290*/  BSYNC B1 ;  /* 0x0000000000017941 */ /* 0x000fea0003800000 */
.L_x_49:
[----:B-----5:R-:W-:Y:S01]  /*62a0*/  LOP3.LUT R32, R32, 0xff, RZ, 0xc0, !PT ;  /* 0x000000ff20207812 */ /* 0x020fe200078ec0ff */
[----:B------:R-:W-:Y:S01]  /*62b0*/  BSSY B1, `(.L_x_51) ;  /* 0x000000b000017945 */ /* 0x000fe20003800000 */
[----:B------:R-:W-:Y:S02]  /*62c0*/  ISETP.LT.OR P3, PT, R34, 0xa, !P0 ;  /* 0x0000000a2200780c */ /* 0x000fe40004761670 */
[----:B------:R-:W-:-:S05]  /*62d0*/  F2FP.F16.E4M3.UNPACK_B R32, R32 ;  /* 0x00000020ff20723e */ /* 0x000fca00020006ff */
[----:B------:R-:W-:-:S05]  /*62e0*/  HADD2.F32 R32, -RZ, R32.H0_H0 ;  /* 0x20000020ff207230 */ /* 0x000fca0000004100 */
[----:B0-----:R-:W-:Y:S01]  /*62f0*/  FMUL R33, R32, UR31 ;  /* 0x0000001f20217c20 */ /* 0x001fe20008400000 */
[----:B------:R-:W-:-:S03]  /*6300*/  PRMT R32, RZ, 0x7610, R32 ;  /* 0x00007610ff207816 */ /* 0x000fc60000000020 */
[----:B------:R-:W-:-:S05]  /*6310*/  FFMA R33, R224, UR32, R33 ;  /* 0x00000020e0217c23 */ /* 0x000fca0008000021 */
[----:B------:R-:W-:-:S05]  /*6320*/  F2FP.SATFINITE.E4M3.F32.PACK_AB_MERGE_C R33, RZ, R33, RZ ;  /* 0x00000021ff21723e */ /* 0x000fca00048070ff */
[----:B------:R0:W-:Y:S01]  /*6330*/  @!P4 STG.E.U8 desc[UR20][R24.64+0x8], R33 ;  /* 0x000008211800c986 */ /* 0x0001e2000c101114 */
[----:B------:R-:W-:Y:S05]  /*6340*/  @P3 BRA `(.L_x_52) ;  /* 0x0000000000043947 */ /* 0x000fea0003800000 */
[----:B------:R0:W5:Y:S02]  /*6350*/  LDG.E.U8 R32, desc[UR20][R28.64+0x9] ;  /* 0x000009141c207981 */ /* 0x000164000c1e1100 */
.L_x_52:
[----:B------:R-:W-:Y:S05]  /*6360*/  BSYNC B1 ;  /* 0x0000000000017941 */ /* 0x000fea0003800000 */
.L_x_51:
        /* <DEDUP_REMOVED lines=12> */
.L_x_54:
[----:B------:R-:W-:Y:S05]  /*6430*/  BSYNC B1 ;  /* 0x0000000000017941 */ /* 0x000fea0003800000 */
.L_x_53:
        /* <DEDUP_REMOVED lines=12> */
.L_x_56:
[----:B------:R-:W-:Y:S05]  /*6500*/  BSYNC B1 ;  /* 0x0000000000017941 */ /* 0x000fea0003800000 */
.L_x_55:
        /* <DEDUP_REMOVED lines=12> */
.L_x_58:
[----:B------:R-:W-:Y:S05]  /*65d0*/  BSYNC B1 ;  /* 0x0000000000017941 */ /* 0x000fea0003800000 */
.L_x_57:
        /* <DEDUP_REMOVED lines=12> */
.L_x_60:
[----:B------:R-:W-:Y:S05]  /*66a0*/  BSYNC B1 ;  /* 0x0000000000017941 */ /* 0x000fea0003800000 */
.L_x_59:
        /* <DEDUP_REMOVED lines=12> */
.L_x_62:
[----:B------:R-:W-:Y:S05]  /*6770*/  BSYNC B1 ;  /* 0x0000000000017941 */ /* 0x000fea0003800000 */
.L_x_61:
        /* <DEDUP_REMOVED lines=12> */
.L_x_64:
[----:B------:R-:W-:Y:S05]  /*6840*/  BSYNC B1 ;  /* 0x0000000000017941 */ /* 0x000fea0003800000 */
.L_x_63:
        /* <DEDUP_REMOVED lines=12> */
.L_x_66:
[----:B------:R-:W-:Y:S05]  /*6910*/  BSYNC B1 ;  /* 0x0000000000017941 */ /* 0x000fea0003800000 */
.L_x_65:
        /* <DEDUP_REMOVED lines=12> */
.L_x_68:
[----:B------:R-:W-:Y:S05]  /*69e0*/  BSYNC B1 ;  /* 0x0000000000017941 */ /* 0x000fea0003800000 */
.L_x_67:
        /* <DEDUP_REMOVED lines=12> */
.L_x_70:
[----:B------:R-:W-:Y:S05]  /*6ab0*/  BSYNC B1 ;  /* 0x0000000000017941 */ /* 0x000fea0003800000 */
.L_x_69:
        /* <DEDUP_REMOVED lines=12> */
.L_x_72:
[----:B------:R-:W-:Y:S05]  /*6b80*/  BSYNC B1 ;  /* 0x0000000000017941 */ /* 0x000fea0003800000 */
.L_x_71:
        /* <DEDUP_REMOVED lines=12> */
.L_x_74:
[----:B------:R-:W-:Y:S05]  /*6c50*/  BSYNC B1 ;  /* 0x0000000000017941 */ /* 0x000fea0003800000 */
.L_x_73:
        /* <DEDUP_REMOVED lines=12> */
.L_x_76:
[----:B------:R-:W-:Y:S05]  /*6d20*/  BSYNC B1 ;  /* 0x0000000000017941 */ /* 0x000fea0003800000 */
.L_x_75:
        /* <DEDUP_REMOVED lines=12> */
.L_x_78:
[----:B------:R-:W-:Y:S05]  /*6df0*/  BSYNC B1 ;  /* 0x0000000000017941 */ /* 0x000fea0003800000 */
.L_x_77:
        /* <DEDUP_REMOVED lines=12> */
.L_x_80:
[----:B------:R-:W-:Y:S05]  /*6ec0*/  BSYNC B1 ;  /* 0x0000000000017941 */ /* 0x000fea0003800000 */
.L_x_79:
        /* <DEDUP_REMOVED lines=12> */
.L_x_82:
[----:B------:R-:W-:Y:S05]  /*6f90*/  BSYNC B1 ;  /* 0x0000000000017941 */ /* 0x000fea0003800000 */
.L_x_81:
        /* <DEDUP_REMOVED lines=12> */
.L_x_84:
[----:B------:R-:W-:Y:S05]  /*7060*/  BSYNC B1 ;  /* 0x0000000000017941 */ /* 0x000fea0003800000 */
.L_x_83:
        /* <DEDUP_REMOVED lines=12> */
.L_x_86:
[----:B------:R-:W-:Y:S05]  /*7130*/  BSYNC B1 ;  /* 0x0000000000017941 */ /* 0x000fea0003800000 */
.L_x_85:
        /* <DEDUP_REMOVED lines=12> */
.L_x_88:
[----:B------:R-:W-:Y:S05]  /*7200*/  BSYNC B1 ;  /* 0x0000000000017941 */ /* 0x000fea0003800000 */
.L_x_87:
        /* <DEDUP_REMOVED lines=12> */
.L_x_90:
[----:B------:R-:W-:Y:S05]  /*72d0*/  BSYNC B1 ;  /* 0x0000000000017941 */ /* 0x000fea0003800000 */
.L_x_89:
        /* <DEDUP_REMOVED lines=12> */
.L_x_92:
[----:B------:R-:W-:Y:S05]  /*73a0*/  BSYNC B1 ;  /* 0x0000000000017941 */ /* 0x000fea0003800000 */
.L_x_91:
        /* <DEDUP_REMOVED lines=12> */
.L_x_94:
[----:B------:R-:W-:Y:S05]  /*7470*/  BSYNC B1 ;  /* 0x0000000000017941 */ /* 0x000fea0003800000 */
.L_x_93:
        /* <DEDUP_REMOVED lines=12> */
.L_x_96:
[----:B------:R-:W-:Y:S05]  /*7540*/  BSYNC B1 ;  /* 0x0000000000017941 */ /* 0x000fea0003800000 */
.L_x_95:
        /* <DEDUP_REMOVED lines=12> */
.L_x_98:
[----:B------:R-:W-:Y:S05]  /*7610*/  BSYNC B1 ;  /* 0x0000000000017941 */ /* 0x000fea0003800000 */
.L_x_97:
        /* <DEDUP_REMOVED lines=12> */
.L_x_100:
[----:B------:R-:W-:Y:S05]  /*76e0*/  BSYNC B1 ;  /* 0x0000000000017941 */ /* 0x000fea0003800000 */
.L_x_99:
        /* <DEDUP_REMOVED lines=12> */
.L_x_102:
[----:B------:R-:W-:Y:S05]  /*77b0*/  BSYNC B1 ;  /* 0x0000000000017941 */ /* 0x000fea0003800000 */
.L_x_101:
        /* <DEDUP_REMOVED lines=12> */
.L_x_104:
[----:B------:R-:W-:Y:S05]  /*7880*/  BSYNC B1 ;  /* 0x0000000000017941 */ /* 0x000fea0003800000 */
.L_x_103:
        /* <DEDUP_REMOVED lines=12> */
.L_x_106:
[----:B------:R-:W-:Y:S05]  /*7950*/  BSYNC B1 ;  /* 0x0000000000017941 */ /* 0x000fea0003800000 */
.L_x_105:
        /* <DEDUP_REMOVED lines=12> */
.L_x_108:
[----:B------:R-:W-:Y:S05]  /*7a20*/  BSYNC B1 ;  /* 0x0000000000017941 */ /* 0x000fea0003800000 */
.L_x_107:
        /* <DEDUP_REMOVED lines=12> */
.L_x_110:
[----:B------:R-:W-:Y:S05]  /*7af0*/  BSYNC B1 ;  /* 0x0000000000017941 */ /* 0x000fea0003800000 */
.L_x_109:
        /* <DEDUP_REMOVED lines=12> */
.L_x_112:
[----:B------:R-:W-:Y:S05]  /*7bc0*/  BSYNC B1 ;  /* 0x0000000000017941 */ /* 0x000fea0003800000 */
.L_x_111:
        /* <DEDUP_REMOVED lines=12> */
.L_x_114:
[----:B------:R-:W-:Y:S05]  /*7c90*/  BSYNC B1 ;  /* 0x0000000000017941 */ /* 0x000fea0003800000 */
.L_x_113:
        /* <DEDUP_REMOVED lines=12> */
.L_x_116:
[----:B------:R-:W-:Y:S05]  /*7d60*/  BSYNC B1 ;  /* 0x0000000000017941 */ /* 0x000fea0003800000 */
.L_x_115:
        /* <DEDUP_REMOVED lines=12> */
.L_x_118:
[----:B------:R-:W-:Y:S05]  /*7e30*/  BSYNC B1 ;  /* 0x0000000000017941 */ /* 0x000fea0003800000 */
.L_x_117:
        /* <DEDUP_REMOVED lines=12> */
.L_x_120:
[----:B------:R-:W-:Y:S05]  /*7f00*/  BSYNC B1 ;  /* 0x0000000000017941 */ /* 0x000fea0003800000 */
.L_x_119:
        /* <DEDUP_REMOVED lines=12> */
.L_x_122:
[----:B------:R-:W-:Y:S05]  /*7fd0*/  BSYNC B1 ;  /* 0x0000000000017941 */ /* 0x000fea0003800000 */
.L_x_121:
        /* <DEDUP_REMOVED lines=12> */
.L_x_124:
[----:B------:R-:W-:Y:S05]  /*80a0*/  BSYNC B1 ;  /* 0x0000000000017941 */ /* 0x000fea0003800000 */
.L_x_123:
        /* <DEDUP_REMOVED lines=12> */
.L_x_126:
[----:B------:R-:W-:Y:S05]  /*8170*/  BSYNC B1 ;  /* 0x0000000000017941 */ /* 0x000fea0003800000 */
.L_x_125:
        /* <DEDUP_REMOVED lines=12> */
.L_x_128:
[----:B------:R-:W-:Y:S05]  /*8240*/  BSYNC B1 ;  /* 0x0000000000017941 */ /* 0x000fea0003800000 */
.L_x_127:
        /* <DEDUP_REMOVED lines=12> */
.L_x_130:
[----:B------:R-:W-:Y:S05]  /*8310*/  BSYNC B1 ;  /* 0x0000000000017941 */ /* 0x000fea0003800000 */
.L_x_129:
        /* <DEDUP_REMOVED lines=12> */
.L_x_132:
[----:B------:R-:W-:Y:S05]  /*83e0*/  BSYNC B1 ;  /* 0x0000000000017941 */ /* 0x000fea0003800000 */
.L_x_131:
        /* <DEDUP_REMOVED lines=12> */
.L_x_134:
[----:B------:R-:W-:Y:S05]  /*84b0*/  BSYNC B1 ;  /* 0x0000000000017941 */ /* 0x000fea0003800000 */
.L_x_133:
        /* <DEDUP_REMOVED lines=12> */
.L_x_136:
[----:B------:R-:W-:Y:S05]  /*8580*/  BSYNC B1 ;  /* 0x0000000000017941 */ /* 0x000fea0003800000 */
.L_x_135:
        /* <DEDUP_REMOVED lines=12> */
.L_x_138:
[----:B------:R-:W-:Y:S05]  /*8650*/  BSYNC B1 ;  /* 0x0000000000017941 */ /* 0x000fea0003800000 */
.L_x_137:
        /* <DEDUP_REMOVED lines=12> */
.L_x_140:
[----:B------:R-:W-:Y:S05]  /*8720*/  BSYNC B1 ;  /* 0x0000000000017941 */ /* 0x000fea0003800000 */
.L_x_139:
        /* <DEDUP_REMOVED lines=12> */
.L_x_142:
[----:B------:R-:W-:Y:S05]  /*87f0*/  BSYNC B1 ;  /* 0x0000000000017941 */ /* 0x000fea0003800000 */
.L_x_141:
        /* <DEDUP_REMOVED lines=12> */
.L_x_144:
[----:B------:R-:W-:Y:S05]  /*88c0*/  BSYNC B1 ;  /* 0x0000000000017941 */ /* 0x000fea0003800000 */
.L_x_143:
        /* <DEDUP_REMOVED lines=12> */
.L_x_146:
[----:B------:R-:W-:Y:S05]  /*8990*/  BSYNC B1 ;  /* 0x0000000000017941 */ /* 0x000fea0003800000 */
.L_x_145:
        /* <DEDUP_REMOVED lines=12> */
.L_x_148:
[----:B------:R-:W-:Y:S05]  /*8a60*/  BSYNC B1 ;  /* 0x0000000000017941 */ /* 0x000fea0003800000 */
.L_x_147:
        /* <DEDUP_REMOVED lines=12> */
.L_x_150:
[----:B------:R-:W-:Y:S05]  /*8b30*/  BSYNC B1 ;  /* 0x0000000000017941 */ /* 0x000fea0003800000 */
.L_x_149:
        /* <DEDUP_REMOVED lines=12> */
.L_x_152:
[----:B------:R-:W-:Y:S05]  /*8c00*/  BSYNC B1 ;  /* 0x0000000000017941 */ /* 0x000fea0003800000 */
.L_x_151:
        /* <DEDUP_REMOVED lines=12> */
.L_x_154:
[----:B------:R-:W-:Y:S05]  /*8cd0*/  BSYNC B1 ;  /* 0x0000000000017941 */ /* 0x000fea0003800000 */
.L_x_153:
        /* <DEDUP_REMOVED lines=12> */
.L_x_156:
[----:B------:R-:W-:Y:S05]  /*8da0*/  BSYNC B1 ;  /* 0x0000000000017941 */ /* 0x000fea0003800000 */
.L_x_155:
        /* <DEDUP_REMOVED lines=12> */
.L_x_158:
[----:B------:R-:W-:Y:S05]  /*8e70*/  BSYNC B1 ;  /* 0x0000000000017941 */ /* 0x000fea0003800000 */
.L_x_157:
        /* <DEDUP_REMOVED lines=12> */
.L_x_160:
[----:B------:R-:W-:Y:S05]  /*8f40*/  BSYNC B1 ;  /* 0x0000000000017941 */ /* 0x000fea0003800000 */
.L_x_159:
        /* <DEDUP_REMOVED lines=12> */
.L_x_162:
[----:B------:R-:W-:Y:S05]  /*9010*/  BSYNC B1 ;  /* 0x0000000000017941 */ /* 0x000fea0003800000 */
.L_x_161:
        /* <DEDUP_REMOVED lines=12> */
.L_x_164:
[----:B------:R-:W-:Y:S05]  /*90e0*/  BSYNC B1 ;  /* 0x0000000000017941 */ /* 0x000fea0003800000 */
.L_x_163:
        /* <DEDUP_REMOVED lines=12> */
.L_x_166:
[----:B------:R-:W-:Y:S05]  /*91b0*/  BSYNC B1 ;  /* 0x0000000000017941 */ /* 0x000fea0003800000 */
.L_x_165:
        /* <DEDUP_REMOVED lines=12> */
.L_x_168:
[----:B------:R-:W-:Y:S05]  /*9280*/  BSYNC B1 ;  /* 0x0000000000017941 */ /* 0x000fea0003800000 */
.L_x_167:
        /* <DEDUP_REMOVED lines=12> */
.L_x_170:
[----:B------:R-:W-:Y:S05]  /*9350*/  BSYNC B1 ;  /* 0x0000000000017941 */ /* 0x000fea0003800000 */
.L_x_169:
        /* <DEDUP_REMOVED lines=12> */
.L_x_172:
[----:B------:R-:W-:Y:S05]  /*9420*/  BSYNC B1 ;  /* 0x0000000000017941 */ /* 0x000fea0003800000 */
.L_x_171:
        /* <DEDUP_REMOVED lines=12> */
.L_x_174:
[----:B------:R-:W-:Y:S05]  /*94f0*/  BSYNC B1 ;  /* 0x0000000000017941 */ /* 0x000fea0003800000 */
.L_x_173:
        /* <DEDUP_REMOVED lines=12> */
.L_x_176:
[----:B------:R-:W-:Y:S05]  /*95c0*/  BSYNC B1 ;  /* 0x0000000000017941 */ /* 0x000fea0003800000 */
.L_x_175:
        /* <DEDUP_REMOVED lines=12> */
.L_x_178:
[----:B------:R-:W-:Y:S05]  /*9690*/  BSYNC B1 ;  /* 0x0000000000017941 */ /* 0x000fea0003800000 */
.L_x_177:
        /* <DEDUP_REMOVED lines=12> */
.L_x_180:
[----:B------:R-:W-:Y:S05]  /*9760*/  BSYNC B1 ;  /* 0x0000000000017941 */ /* 0x000fea0003800000 */
.L_x_179:
        /* <DEDUP_REMOVED lines=12> */
.L_x_182:
[----:B------:R-:W-:Y:S05]  /*9830*/  BSYNC B1 ;  /* 0x0000000000017941 */ /* 0x000fea0003800000 */
.L_x_181:
        /* <DEDUP_REMOVED lines=12> */
.L_x_184:
[----:B------:R-:W-:Y:S05]  /*9900*/  BSYNC B1 ;  /* 0x0000000000017941 */ /* 0x000fea0003800000 */
.L_x_183:
        /* <DEDUP_REMOVED lines=12> */
.L_x_186:
[----:B------:R-:W-:Y:S05]  /*99d0*/  BSYNC B1 ;  /* 0x0000000000017941 */ /* 0x000fea0003800000 */
.L_x_185:
        /* <DEDUP_REMOVED lines=12> */
.L_x_188:
[----:B------:R-:W-:Y:S05]  /*9aa0*/  BSYNC B1 ;  /* 0x0000000000017941 */ /* 0x000fea0003800000 */
.L_x_187:
        /* <DEDUP_REMOVED lines=12> */
.L_x_190:
[----:B------:R-:W-:Y:S05]  /*9b70*/  BSYNC B1 ;  /* 0x0000000000017941 */ /* 0x000fea0003800000 */
.L_x_189:
        /* <DEDUP_REMOVED lines=12> */
.L_x_192:
[----:B------:R-:W-:Y:S05]  /*9c40*/  BSYNC B1 ;  /* 0x0000000000017941 */ /* 0x000fea0003800000 */
.L_x_191:
        /* <DEDUP_REMOVED lines=12> */
.L_x_194:
[----:B------:R-:W-:Y:S05]  /*9d10*/  BSYNC B1 ;  /* 0x0000000000017941 */ /* 0x000fea0003800000 */
.L_x_193:
        /* <DEDUP_REMOVED lines=12> */
.L_x_196:
[----:B------:R-:W-:Y:S05]  /*9de0*/  BSYNC B1 ;  /* 0x0000000000017941 */ /* 0x000fea0003800000 */
.L_x_195:
[----:B-----5:R-:W-:Y:S01]  /*9df0*/  LOP3.LUT R32, R32, 0xff, RZ, 0xc0, !PT ;  /* 0x000000ff20207812 */ /* 0x020fe200078ec0ff */
[----:B------:R-:W-:Y:S01]  /*9e00*/  BSSY B1, `(.L_x_197) ;  /* 0x000000b000017945 */ /* 0x000fe20003800000 */
[----:B------:R-:W-:Y:S02]  /*9e10*/  ISETP.LT.OR P4, PT, R34, 0x99, !P1 ;  /* 0x000000992200780c */ /* 0x000fe40004f81670 */
[----:B------:R-:W-:-:S05]  /*9e20*/  F2FP.F16.E4M3.UNPACK_B R32, R32 ;  /* 0x00000020ff20723e */ /* 0x000fca00020006ff */
[----:B------:R-:W-:-:S05]  /*9e30*/  HADD2.F32 R32, -RZ, R32.H0_H0 ;  /* 0x20000020ff207230 */ /* 0x000fca0000004100 */
[----:B------:R-:W-:-:S04]  /*9e40*/  FMUL R32, R32, UR31 ;  /* 0x0000001f20207c20 */ /* 0x000fc80008400000 */
[----:B------:R-:W-:Y:S01]  /*9e50*/  FFMA R32, R23, UR32, R32 ;  /* 0x0000002017207c23 */ /* 0x000fe20008000020 */
[----:B------:R-:W-:-:S04]  /*9e60*/  PRMT R23, RZ, 0x7610, R23 ;  /* 0x00007610ff177816 */ /* 0x000fc80000000017 */
[----:B0-----:R-:W-:-:S05]  /*9e70*/  F2FP.SATFINITE.E4M3.F32.PACK_AB_MERGE_C R33, RZ, R32, RZ ;  /* 0x00000020ff21723e */ /* 0x001fca00048070ff */
[----:B------:R0:W-:Y:S01]  /*9e80*/  @!P3 STG.E.U8 desc[UR20][R24.64+0x99], R33 ;  /* 0x000099211800b986 */ /* 0x0001e2000c101114 */
[----:B------:R-:W-:Y:S05]  /*9e90*/  @P4 BRA `(.L_x_198) ;  /* 0x0000000000044947 */ /* 0x000fea0003800000 */
[----:B------:R0:W5:Y:S02]  /*9ea0*/  LDG.E.U8 R23, desc[UR20][R30.64+0x98] ;  /* 0x000098141e177981 */ /* 0x000164000c1e1100 */
.L_x_198:
[----:B------:R-:W-:Y:S05]  /*9eb0*/  BSYNC B1 ;  /* 0x0000000000017941 */ /* 0x000fea0003800000 */
.L_x_197:
        /* <DEDUP_REMOVED lines=8> */
[----:B------:R-:W-:-:S05]  /*9f40*/  F2FP.SATFINITE.E4M3.F32.PACK_AB_MERGE_C R23, RZ, R23, RZ ;  /* 0x00000017ff17723e */ /* 0x000fca00048070ff */
[----:B------:R0:W-:Y:S01]  /*9f50*/  @!P4 STG.E.U8 desc[UR20][R26.64+0x98], R23 ;  /* 0x000098171a00c986 */ /* 0x0001e2000c101114 */
[----:B------:R-:W-:Y:S05]  /*9f60*/  @P3 BRA `(.L_x_200) ;  /* 0x0000000000043947 */ /* 0x000fea0003800000 */
[----:B------:R0:W5:Y:S02]  /*9f70*/  LDG.E.U8 R22, desc[UR20][R30.64+0x99] ;  /* 0x000099141e167981 */ /* 0x000164000c1e1100 */
.L_x_200:
[----:B------:R-:W-:Y:S05]  /*9f80*/  BSYNC B1 ;  /* 0x0000000000017941 */ /* 0x000fea0003800000 */
.L_x_199:
        /* <DEDUP_REMOVED lines=12> */
.L_x_202:
[----:B------:R-:W-:Y:S05]  /*a050*/  BSYNC B1 ;  /* 0x0000000000017941 */ /* 0x000fea0003800000 */
.L_x_201:
        /* <DEDUP_REMOVED lines=12> */
.L_x_204:
[----:B------:R-:W-:Y:S05]  /*a120*/  BSYNC B1 ;  /* 0x0000000000017941 */ /* 0x000fea0003800000 */
.L_x_203:
        /* <DEDUP_REMOVED lines=12> */
.L_x_206:
[----:B------:R-:W-:Y:S05]  /*a1f0*/  BSYNC B1 ;  /* 0x0000000000017941 */ /* 0x000fea0003800000 */
.L_x_205:
        /* <DEDUP_REMOVED lines=12> */
.L_x_208:
[----:B------:R-:W-:Y:S05]  /*a2c0*/  BSYNC B1 ;  /* 0x0000000000017941 */ /* 0x000fea0003800000 */
.L_x_207:
        /* <DEDUP_REMOVED lines=12> */
.L_x_210:
[----:B------:R-:W-:Y:S05]  /*a390*/  BSYNC B1 ;  /* 0x0000000000017941 */ /* 0x000fea0003800000 */
.L_x_209:
        /* <DEDUP_REMOVED lines=12> */
.L_x_212:
[----:B------:R-:W-:Y:S05]  /*a460*/  BSYNC B1 ;  /* 0x0000000000017941 */ /* 0x000fea0003800000 */
.L_x_211:
        /* <DEDUP_REMOVED lines=12> */
.L_x_214:
[----:B------:R-:W-:Y:S05]  /*a530*/  BSYNC B1 ;  /* 0x0000000000017941 */ /* 0x000fea0003800000 */
.L_x_213:
        /* <DEDUP_REMOVED lines=12> */
.L_x_216:
[----:B------:R-:W-:Y:S05]  /*a600*/  BSYNC B1 ;  /* 0x0000000000017941 */ /* 0x000fea0003800000 */
.L_x_215:
        /* <DEDUP_REMOVED lines=12> */
.L_x_218:
[----:B------:R-:W-:Y:S05]  /*a6d0*/  BSYNC B1 ;  /* 0x0000000000017941 */ /* 0x000fea0003800000 */
.L_x_217:
        /* <DEDUP_REMOVED lines=12> */
.L_x_220:
[----:B------:R-:W-:Y:S05]  /*a7a0*/  BSYNC B1 ;  /* 0x0000000000017941 */ /* 0x000fea0003800000 */
.L_x_219:
        /* <DEDUP_REMOVED lines=12> */
.L_x_222:
[----:B------:R-:W-:Y:S05]  /*a870*/  BSYNC B1 ;  /* 0x0000000000017941 */ /* 0x000fea0003800000 */
.L_x_221:
        /* <DEDUP_REMOVED lines=12> */
.L_x_224:
[----:B------:R-:W-:Y:S05]  /*a940*/  BSYNC B1 ;  /* 0x0000000000017941 */ /* 0x000fea0003800000 */
.L_x_223:
        /* <DEDUP_REMOVED lines=12> */
.L_x_226:
[----:B------:R-:W-:Y:S05]  /*aa10*/  BSYNC B1 ;  /* 0x0000000000017941 */ /* 0x000fea0003800000 */
.L_x_225:
        /* <DEDUP_REMOVED lines=12> */
.L_x_228:
[----:B------:R-:W-:Y:S05]  /*aae0*/  BSYNC B1 ;  /* 0x0000000000017941 */ /* 0x000fea0003800000 */
.L_x_227:
        /* <DEDUP_REMOVED lines=12> */
.L_x_230:
[----:B------:R-:W-:Y:S05]  /*abb0*/  BSYNC B1 ;  /* 0x0000000000017941 */ /* 0x000fea0003800000 */
.L_x_229:
        /* <DEDUP_REMOVED lines=12> */
.L_x_232:
[----:B------:R-:W-:Y:S05]  /*ac80*/  BSYNC B1 ;  /* 0x0000000000017941 */ /* 0x000fea0003800000 */
.L_x_231:
        /* <DEDUP_REMOVED lines=12> */
.L_x_234:
[----:B------:R-:W-:Y:S05]  /*ad50*/  BSYNC B1 ;  /* 0x0000000000017941 */ /* 0x000fea0003800000 */
.L_x_233:
        /* <DEDUP_REMOVED lines=12> */
.L_x_236:
[----:B------:R-:W-:Y:S05]  /*ae20*/  BSYNC B1 ;  /* 0x0000000000017941 */ /* 0x000fea0003800000 */
.L_x_235:
        /* <DEDUP_REMOVED lines=12> */
.L_x_238:
[----:B------:R-:W-:Y:S05]  /*aef0*/  BSYNC B1 ;  /* 0x0000000000017941 */ /* 0x000fea0003800000 */
.L_x_237:
        /* <DEDUP_REMOVED lines=12> */
.L_x_240:
[----:B------:R-:W-:Y:S05]  /*afc0*/  BSYNC B1 ;  /* 0x0000000000017941 */ /* 0x000fea0003800000 */
.L_x_239:
[----:B-----5:R-:W-:Y:S01]  /*afd0*/  LOP3.LUT R2, R2, 0xff, RZ, 0xc0, !PT ;  /* 0x000000ff02027812 */ /* 0x020fe200078ec0ff */
[----:B------:R-:W-:Y:S01]  /*afe0*/  BSSY B1, `(.L_x_241) ;  /* 0x000000b000017945 */ /* 0x000fe20003800000 */
[----:B------:R-:W-:Y:S02]  /*aff0*/  ISETP.LT.OR P4, PT, R34, 0xc9, !P0 ;  /* 0x000000c92200780c */ /* 0x000fe40004781670 */
[----:B------:R-:W-:-:S05]  /*b000*/  F2FP.F16.E4M3.UNPACK_B R2, R2 ;  /* 0x00000002ff02723e */ /* 0x000fca00020006ff */
[----:B------:R-:W-:-:S05]  /*b010*/  HADD2.F32 R2, -RZ, R2.H0_H0 ;  /* 0x20000002ff027230 */ /* 0x000fca0000004100 */
[----:B0-----:R-:W-:-:S04]  /*b020*/  FMUL R3, R2, UR31 ;  /* 0x0000001f02037c20 */ /* 0x001fc80008400000 */
[----:B------:R-:W-:Y:S01]  /*b030*/  FFMA R3, R0, UR32, R3 ;  /* 0x0000002000037c23 */ /* 0x000fe20008000003 */
[----:B------:R-:W-:-:S04]  /*b040*/  PRMT R0, RZ, 0x7610, R0 ;  /* 0x00007610ff007816 */ /* 0x000fc80000000000 */
[----:B------:R-:W-:-:S05]  /*b050*/  F2FP.SATFINITE.E4M3.F32.PACK_AB_MERGE_C R3, RZ, R3, RZ ;  /* 0x00000003ff03723e */ /* 0x000fca00048070ff */
[----:B------:R0:W-:Y:S01]  /*b060*/  @!P3 STG.E.U8 desc[UR20][R26.64+0xc1], R3 ;  /* 0x0000c1031a00b986 */ /* 0x0001e2000c101114 */
[----:B------:R-:W-:Y:S05]  /*b070*/  @P4 BRA `(.L_x_242) ;  /* 0x0000000000044947 */ /* 0x000fea0003800000 */
[----:B------:R0:W5:Y:S02]  /*b080*/  LDG.E.U8 R0, desc[UR20][R28.64+0xc8] ;  /* 0x0000c8141c007981 */ /* 0x000164000c1e1100 */
.L_x_242:
[----:B------:R-:W-:Y:S05]  /*b090*/  BSYNC B1 ;  /* 0x0000000000017941 */ /* 0x000fea0003800000 */
.L_x_241:
[----:B------:R-:W2:Y:S01]  /*b0a0*/  LDL.LU R2, [R1] ;  /* 0x0000000001027983 */ /* 0x000ea20000300800 */
[----:B-----5:R-:W-:Y:S01]  /*b0b0*/  LOP3.LUT R0, R0, 0xff, RZ, 0xc0, !PT ;  /* 0x000000ff00007812 */ /* 0x020fe200078ec0ff */
[----:B------:R-:W-:Y:S01]  /*b0c0*/  BSSY B1, `(.L_x_243) ;  /* 0x000000b000017945 */ /* 0x000fe20003800000 */
[----:B------:R-:W-:Y:S02]  /*b0d0*/  ISETP.LT.OR P3, PT, R34, 0xca, !P0 ;  /* 0x000000ca2200780c */ /* 0x000fe40004761670 */
[----:B------:R-:W-:-:S05]  /*b0e0*/  F2FP.F16.E4M3.UNPACK_B R0, R0 ;  /* 0x00000000ff00723e */ /* 0x000fca00020006ff */
[----:B------:R-:W-:-:S05]  /*b0f0*/  HADD2.F32 R0, -RZ, R0.H0_H0 ;  /* 0x20000000ff007230 */ /* 0x000fca0000004100 */
[----:B------:R-:W-:-:S04]  /*b100*/  FMUL R0, R0, UR31 ;  /* 0x0000001f00007c20 */ /* 0x000fc80008400000 */
[----:B--2---:R-:W-:-:S05]  /*b110*/  FFMA R0, R2, UR32, R0 ;  /* 0x0000002002007c23 */ /* 0x004fca0008000000 */
[----:B0-----:R-:W-:Y:S02]  /*b120*/  F2FP.SATFINITE.E4M3.F32.PACK_AB_MERGE_C R3, RZ, R0, RZ ;  /* 0x00000000ff03723e */ /* 0x001fe400048070ff */
[----:B------:R-:W-:-:S03]  /*b130*/  PRMT R0, RZ, 0x7610, R0 ;  /* 0x00007610ff007816 */ /* 0x000fc60000000000 */
[----:B------:R0:W-:Y:S01]  /*b140*/  @!P4 STG.E.U8 desc[UR20][R24.64+0xc8], R3 ;  /* 0x0000c8031800c986 */ /* 0x0001e2000c101114 */
[----:B------:R-:W-:Y:S05]  /*b150*/  @P3 BRA `(.L_x_244) ;  /* 0x0000000000043947 */ /* 0x000fea0003800000 */
[----:B------:R2:W5:Y:S02]  /*b160*/  LDG.E.U8 R0, desc[UR20][R28.64+0xc9] ;  /* 0x0000c9141c007981 */ /* 0x000564000c1e1100 */
.L_x_244:
[----:B------:R-:W-:Y:S05]  /*b170*/  BSYNC B1 ;  /* 0x0000000000017941 */ /* 0x000fea0003800000 */
.L_x_243:
[----:B------:R-:W3:Y:S01]  /*b180*/  LDL.LU R2, [R1+0x4] ;  /* 0x0000040001027983 */ /* 0x000ee20000300800 */
[----:B-----5:R-:W-:Y:S01]  /*b190*/  LOP3.LUT R0, R0, 0xff, RZ, 0xc0, !PT ;  /* 0x000000ff00007812 */ /* 0x020fe200078ec0ff */
[----:B------:R-:W-:Y:S01]  /*b1a0*/  BSSY B1, `(.L_x_245) ;  /* 0x000000b000017945 */ /* 0x000fe20003800000 */
[----:B------:R-:W-:Y:S02]  /*b1b0*/  ISETP.LT.OR P4, PT, R34, 0xc9, !P1 ;  /* 0x000000c92200780c */ /* 0x000fe40004f81670 */
[----:B------:R-:W-:-:S05]  /*b1c0*/  F2FP.F16.E4M3.UNPACK_B R0, R0 ;  /* 0x00000000ff00723e */ /* 0x000fca00020006ff */
[----:B------:R-:W-:-:S05]  /*b1d0*/  HADD2.F32 R0, -RZ, R0.H0_H0 ;  /* 0x20000000ff007230 */ /* 0x000fca0000004100 */
[----:B------:R-:W-:-:S04]  /*b1e0*/  FMUL R0, R0, UR31 ;  /* 0x0000001f00007c20 */ /* 0x000fc80008400000 */
[----:B---3--:R-:W-:-:S05]  /*b1f0*/  FFMA R0, R2, UR32, R0 ;  /* 0x0000002002007c23 */ /* 0x008fca0008000000 */
[----:B0-----:R-:W-:Y:S02]  /*b200*/  F2FP.SATFINITE.E4M3.F32.PACK_AB_MERGE_C R3, RZ, R0, RZ ;  /* 0x00000000ff03723e */ /* 0x001fe400048070ff */
[----:B------:R-:W-:-:S03]  /*b210*/  PRMT R0, RZ, 0x7610, R0 ;  /* 0x00007610ff007816 */ /* 0x000fc60000000000 */
[----:B------:R0:W-:Y:S01]  /*b220*/  @!P3 STG.E.U8 desc[UR20][R24.64+0xc9], R3 ;  /* 0x0000c9031800b986 */ /* 0x0001e2000c101114 */
[----:B------:R-:W-:Y:S05]  /*b230*/  @P4 BRA `(.L_x_246) ;  /* 0x0000000000044947 */ /* 0x000fea0003800000 */
[----:B------:R3:W5:Y:S02]  /*b240*/  LDG.E.U8 R0, desc[UR20][R30.64+0xc8] ;  /* 0x0000c8141e007981 */ /* 0x000764000c1e1100 */
.L_x_246:
[----:B------:R-:W-:Y:S05]  /*b250*/  BSYNC B1 ;  /* 0x0000000000017941 */ /* 0x000fea0003800000 */
.L_x_245:
[----:B------:R-:W2:Y:S01]  /*b260*/  LDL.LU R2, [R1+0x8] ;  /* 0x0000080001027983 */ /* 0x000ea20000300800 */
        /* <DEDUP_REMOVED lines=12> */
.L_x_248:
[----:B------:R-:W-:Y:S05]  /*b330*/  BSYNC B1 ;  /* 0x0000000000017941 */ /* 0x000fea0003800000 */
.L_x_247:
        /* <DEDUP_REMOVED lines=13> */
.L_x_250:
[----:B------:R-:W-:Y:S05]  /*b410*/  BSYNC B1 ;  /* 0x0000000000017941 */ /* 0x000fea0003800000 */
.L_x_249:
        /* <DEDUP_REMOVED lines=13> */
.L_x_252:
[----:B------:R-:W-:Y:S05]  /*b4f0*/  BSYNC B1 ;  /* 0x0000000000017941 */ /* 0x000fea0003800000 */
.L_x_251:
        /* <DEDUP_REMOVED lines=13> */
.L_x_254:
[----:B------:R-:W-:Y:S05]  /*b5d0*/  BSYNC B1 ;  /* 0x0000000000017941 */ /* 0x000fea0003800000 */
.L_x_253:
        /* <DEDUP_REMOVED lines=13> */
.L_x_256:
[----:B------:R-:W-:Y:S05]  /*b6b0*/  BSYNC B1 ;  /* 0x0000000000017941 */ /* 0x000fea0003800000 */
.L_x_255:
        /* <DEDUP_REMOVED lines=13> */
.L_x_258:
[----:B------:R-:W-:Y:S05]  /*b790*/  BSYNC B1 ;  /* 0x0000000000017941 */ /* 0x000fea0003800000 */
.L_x_257:
        /* <DEDUP_REMOVED lines=13> */
.L_x_260:
[----:B------:R-:W-:Y:S05]  /*b870*/  BSYNC B1 ;  /* 0x0000000000017941 */ /* 0x000fea0003800000 */
.L_x_259:
        /* <DEDUP_REMOVED lines=13> */
.L_x_262:
[----:B------:R-:W-:Y:S05]  /*b950*/  BSYNC B1 ;  /* 0x0000000000017941 */ /* 0x000fea0003800000 */
.L_x_261:
        /* <DEDUP_REMOVED lines=13> */
.L_x_264:
[----:B------:R-:W-:Y:S05]  /*ba30*/  BSYNC B1 ;  /* 0x0000000000017941 */ /* 0x000fea0003800000 */
.L_x_263:
        /* <DEDUP_REMOVED lines=13> */
.L_x_266:
[----:B------:R-:W-:Y:S05]  /*bb10*/  BSYNC B1 ;  /* 0x0000000000017941 */ /* 0x000fea0003800000 */
.L_x_265:
        /* <DEDUP_REMOVED lines=13> */
.L_x_268:
[----:B------:R-:W-:Y:S05]  /*bbf0*/  BSYNC B1 ;  /* 0x0000000000017941 */ /* 0x000fea0003800000 */
.L_x_267:
        /* <DEDUP_REMOVED lines=13> */
.L_x_270:
[----:B------:R-:W-:Y:S05]  /*bcd0*/  BSYNC B1 ;  /* 0x0000000000017941 */ /* 0x000fea0003800000 */
.L_x_269:
        /* <DEDUP_REMOVED lines=13> */
.L_x_272:
[----:B------:R-:W-:Y:S05]  /*bdb0*/  BSYNC B1 ;  /* 0x0000000000017941 */ /* 0x000fea0003800000 */
.L_x_271:
        /* <DEDUP_REMOVED lines=13> */
.L_x_274:
[----:B------:R-:W-:Y:S05]  /*be90*/  BSYNC B1 ;  /* 0x0000000000017941 */ /* 0x000fea0003800000 */
.L_x_273:
        /* <DEDUP_REMOVED lines=13> */
.L_x_276:
[----:B------:R-:W-:Y:S05]  /*bf70*/  BSYNC B1 ;  /* 0x0000000000017941 */ /* 0x000fea0003800000 */
.L_x_275:
        /* <DEDUP_REMOVED lines=13> */
.L_x_278:
[----:B------:R-:W-:Y:S05]  /*c050*/  BSYNC B1 ;  /* 0x0000000000017941 */ /* 0x000fea0003800000 */
.L_x_277:
        /* <DEDUP_REMOVED lines=13> */
.L_x_280:
[----:B------:R-:W-:Y:S05]  /*c130*/  BSYNC B1 ;  /* 0x0000000000017941 */ /* 0x000fea0003800000 */
.L_x_279:
        /* <DEDUP_REMOVED lines=13> */
.L_x_282:
[----:B------:R-:W-:Y:S05]  /*c210*/  BSYNC B1 ;  /* 0x0000000000017941 */ /* 0x000fea0003800000 */
.L_x_281:
        /* <DEDUP_REMOVED lines=13> */
.L_x_284:
[----:B------:R-:W-:Y:S05]  /*c2f0*/  BSYNC B1 ;  /* 0x0000000000017941 */ /* 0x000fea0003800000 */
.L_x_283:
        /* <DEDUP_REMOVED lines=13> */
.L_x_286:
[----:B------:R-:W-:Y:S05]  /*c3d0*/  BSYNC B1 ;  /* 0x0000000000017941 */ /* 0x000fea0003800000 */
.L_x_285:
        /* <DEDUP_REMOVED lines=13> */
.L_x_288:
[----:B------:R-:W-:Y:S05]  /*c4b0*/  BSYNC B1 ;  /* 0x0000000000017941 */ /* 0x000fea0003800000 */
.L_x_287:
        /* <DEDUP_REMOVED lines=13> */
.L_x_290:
[----:B------:R-:W-:Y:S05]  /*c590*/  BSYNC B1 ;  /* 0x0000000000017941 */ /* 0x000fea0003800000 */
.L_x_289:
        /* <DEDUP_REMOVED lines=13> */
.L_x_292:
[----:B------:R-:W-:Y:S05]  /*c670*/  BSYNC B1 ;  /* 0x0000000000017941 */ /* 0x000fea0003800000 */
.L_x_291:
        /* <DEDUP_REMOVED lines=13> */
.L_x_294:
[----:B------:R-:W-:Y:S05]  /*c750*/  BSYNC B1 ;  /* 0x0000000000017941 */ /* 0x000fea0003800000 */
.L_x_293:
        /* <DEDUP_REMOVED lines=13> */
.L_x_296:
[----:B------:R-:W-:Y:S05]  /*c830*/  BSYNC B1 ;  /* 0x0000000000017941 */ /* 0x000fea0003800000 */
.L_x_295:
[----:B------:R-:W-:Y:S05]  /*c840*/  @P1 BRA `(.L_x_297) ;  /* 0x00000020009c1947 */ /* 0x000fea0003800000 */
[----:B------:R-:W2:Y:S01]  /*c850*/  LDL.LU R2, [R1+0x6c] ;  /* 0x00006c0001027983 */ /* 0x000ea20000300800 */
[----:B-----5:R-:W-:-:S04]  /*c860*/  LOP3.LUT R0, R0, 0xff, RZ, 0xc0, !PT ;  /* 0x000000ff00007812 */ /* 0x020fc800078ec0ff */
[----:B------:R-:W-:-:S05]  /*c870*/  F2FP.F16.E4M3.UNPACK_B R0, R0 ;  /* 0x00000000ff00723e */ /* 0x000fca00020006ff */
[----:B------:R-:W-:-:S05]  /*c880*/  HADD2.F32 R0, -RZ, R0.H0_H0 ;  /* 0x20000000ff007230 */ /* 0x000fca0000004100 */
[----:B------:R-:W-:-:S04]  /*c890*/  FMUL R0, R0, UR31 ;  /* 0x0000001f00007c20 */ /* 0x000fc80008400000 */
[----:B--2---:R-:W-:-:S05]  /*c8a0*/  FFMA R0, R2, UR32, R0 ;  /* 0x0000002002007c23 */ /* 0x004fca0008000000 */
[----:B0-----:R-:W-:-:S05]  /*c8b0*/  F2FP.SATFINITE.E4M3.F32.PACK_AB_MERGE_C R3, RZ, R0, RZ ;  /* 0x00000000ff03723e */ /* 0x001fca00048070ff */
[----:B------:R0:W-:Y:S01]  /*c8c0*/  STG.E.U8 desc[UR20][R26.64+0xf9], R3 ;  /* 0x0000f9031a007986 */ /* 0x0001e2000c101114 */
[----:B------:R-:W-:Y:S05]  /*c8d0*/  BRA `(.L_x_297) ;  /* 0x0000002000787947 */ /* 0x000fea0003800000 */
.L_x_40:
[----:B------:R-:W-:Y:S01]  /*c8e0*/  ISETP.GE.AND P1, PT, R39, 0x1, PT ;  /* 0x000000012700780c */ /* 0x000fe20003f26270 */
[----:B------:R-:W-:Y:S01]  /*c8f0*/  FMUL R228, R228, UR32 ;  /* 0x00000020e4e47c20 */ /* 0x000fe20008400000 */
[----:B------:R-:W-:Y:S01]  /*c900*/  FMUL R227, R227, UR32 ;  /* 0x00000020e3e37c20 */ /* 0x000fe20008400000 */
[----:B------:R-:W-:Y:S01]  /*c910*/  ISETP.GE.AND P0, PT, R39, 0x9, PT ;  /* 0x000000092700780c */ /* 0x000fe20003f06270 */
[----:B------:R-:W-:Y:S01]  /*c920*/  FMUL R226, R226, UR32 ;  /* 0x00000020e2e27c20 */ /* 0x000fe20008400000 */
[C---:B------:R-:W-:Y:S02]  /*c930*/  ISETP.LT.OR P4, PT, R34.reuse, 0x1, !P1 ;  /* 0x000000012200780c */ /* 0x040fe40004f81670 */
[----:B------:R-:W-:Y:S02]  /*c940*/  ISETP.LT.OR P5, PT, R34, 0x2, !P1 ;  /* 0x000000022200780c */ /* 0x000fe40004fa1670 */
[----:B------:R-:W-:Y:S02]  /*c950*/  F2FP.SATFINITE.E4M3.F32.PACK_AB_MERGE_C R29, RZ, R228, RZ ;  /* 0x000000e4ff1d723e */ /* 0x000fe400048070ff */
[----:B------:R-:W-:-:S02]  /*c960*/  F2FP.SATFINITE.E4M3.F32.PACK_AB_MERGE_C R227, RZ, R227, RZ ;  /* 0x000000e3ffe3723e */ /* 0x000fc400048070ff */
[----:B------:R-:W-:Y:S01]  /*c970*/  ISETP.LT.OR P3, PT, R34, 0x1, !P0 ;  /* 0x000000012200780c */ /* 0x000fe20004761670 */
[----:B------:R-:W-:-:S04]  /*c980*/  FMUL R225, R225, UR32 ;  /* 0x00000020e1e17c20 */ /* 0x000fc80008400000 */
[----:B------:R2:W-:Y:S01]  /*c990*/  @!P4 STG.E.U8 desc[UR20][R24.64], R29 ;  /* 0x0000001d1800c986 */ /* 0x0005e2000c101114 */
[----:B------:R-:W-:-:S03]  /*c9a0*/  ISETP.LT.OR P4, PT, R34, 0x2, !P0 ;  /* 0x000000022200780c */ /* 0x000fc60004781670 */
[----:B------:R3:W-:Y:S01]  /*c9b0*/  @!P5 STG.E.U8 desc[UR20][R24.64+0x1], R227 ;  /* 0x000001e31800d986 */ /* 0x0007e2000c101114 */
[----:B------:R-:W-:Y:S01]  /*c9c0*/  ISETP.LT.OR P5, PT, R34, 0x9, !P1 ;  /* 0x000000092200780c */ /* 0x000fe20004fa1670 */
[----:B------:R-:W-:Y:S01]  /*c9d0*/  FMUL R224, R224, UR32 ;  /* 0x00000020e0e07c20 */ /* 0x000fe20008400000 */
[----:B------:R-:W-:Y:S01]  /*c9e0*/  ISETP.LT.OR P6, PT, R34, 0xa, !P1 ;  /* 0x0000000a2200780c */ /* 0x000fe20004fc1670 */
[----:B------:R-:W-:Y:S01]  /*c9f0*/  FMUL R223, R223, UR32 ;  /* 0x00000020dfdf7c20 */ /* 0x000fe20008400000 */
[----:B------:R-:W-:Y:S02]  /*ca00*/  F2FP.SATFINITE.E4M3.F32.PACK_AB_MERGE_C R31, RZ, R226, RZ ;  /* 0x000000e2ff1f723e */ /* 0x000fe400048070ff */
[----:B------:R-:W-:Y:S02]  /*ca10*/  F2FP.SATFINITE.E4M3.F32.PACK_AB_MERGE_C R225, RZ, R225, RZ ;  /* 0x000000e1ffe1723e */ /* 0x000fe400048070ff */
[----:B--2---:R-:W-:Y:S01]  /*ca20*/  F2FP.SATFINITE.E4M3.F32.PACK_AB_MERGE_C R29, RZ, R224, RZ ;  /* 0x000000e0ff1d723e */ /* 0x004fe200048070ff */
[----:B------:R-:W-:Y:S01]  /*ca30*/  @!P3 STG.E.U8 desc[UR20][R26.64], R31 ;  /* 0x0000001f1a00b986 */ /* 0x000fe2000c101114 */
[----:B------:R-:W-:-:S02]  /*ca40*/  F2FP.SATFINITE.E4M3.F32.PACK_AB_MERGE_C R223, RZ, R223, RZ ;  /* 0x000000dfffdf723e */ /* 0x000fc400048070ff */
[C---:B------:R-:W-:Y:S01]  /*ca50*/  ISETP.LT.OR P3, PT, R34.reuse, 0x9, !P0 ;  /* 0x000000092200780c */ /* 0x040fe20004761670 */
[----:B------:R-:W-:Y:S01]  /*ca60*/  @!P4 STG.E.U8 desc[UR20][R26.64+0x1], R225 ;  /* 0x000001e11a00c986 */ /* 0x000fe2000c101114 */
[----:B------:R-:W-:-:S03]  /*ca70*/  ISETP.LT.OR P4, PT, R34, 0xa, !P0 ;  /* 0x0000000a2200780c */ /* 0x000fc60004781670 */
[----:B------:R2:W-:Y:S01]  /*ca80*/  @!P5 STG.E.U8 desc[UR20][R24.64+0x8], R29 ;  /* 0x0000081d1800d986 */ /* 0x0005e2000c101114 */
[----:B------:R-:W-:Y:S01]  /*ca90*/  ISETP.LT.OR P5, PT, R34, 0x11, !P1 ;  /* 0x000000112200780c */ /* 0x000fe20004fa1670 */
[----:B------:R-:W-:Y:S01]  /*caa0*/  FMUL R222, R222, UR32 ;  /* 0x00000020dede7c20 */ /* 0x000fe20008400000 */
[----:B------:R-:W-:Y:S01]  /*cab0*/  FMUL R221, R221, UR32 ;  /* 0x00000020dddd7c20 */ /* 0x000fe20008400000 */
[----:B------:R-:W-:Y:S01]  /*cac0*/  FMUL R220, R220, UR32 ;  /* 0x00000020dcdc7c20 */ /* 0x000fe20008400000 */
[----:B------:R-:W-:Y:S01]  /*cad0*/  @!P6 STG.E.U8 desc[UR20][R24.64+0x9], R223 ;  /* 0x000009df1800e986 */ /* 0x000fe2000c101114 */
[----:B------:R-:W-:Y:S01]  /*cae0*/  ISETP.LT.OR P6, PT, R34, 0x12, !P1 ;  /* 0x000000122200780c */ /* 0x000fe20004fc1670 */
[----:B------:R-:W-:Y:S01]  /*caf0*/  FMUL R219, R219, UR32 ;  /* 0x00000020dbdb7c20 */ /* 0x000fe20008400000 */
[----:B------:R-:W-:Y:S01]  /*cb00*/  F2FP.SATFINITE.E4M3.F32.PACK_AB_MERGE_C R33, RZ, R222, RZ ;  /* 0x000000deff21723e */ /* 0x000fe200048070ff */
[----:B---3--:R-:W3:Y:S01]  /*cb10*/  LDL.LU R227, [R1+0x8] ;  /* 0x0000080001e37983 */ /* 0x008ee20000300800 */
[----:B------:R-:W-:-:S02]  /*cb20*/  F2FP.SATFINITE.E4M3.F32.PACK_AB_MERGE_C R221, RZ, R221, RZ ;  /* 0x000000ddffdd723e */ /* 0x000fc400048070ff */
[----:B--2---:R-:W-:Y:S01]  /*cb30*/  F2FP.SATFINITE.E4M3.F32.PACK_AB_MERGE_C R29, RZ, R220, RZ ;  /* 0x000000dcff1d723e */ /* 0x004fe200048070ff */
[----:B------:R-:W2:Y:S04]  /*cb40*/  LDL.LU R226, [R1+0x4] ;  /* 0x0000040001e27983 */ /* 0x000ea80000300800 */
[----:B------:R-:W4:Y:S01]  /*cb50*/  LDL.LU R224, [R1] ;  /* 0x0000000001e07983 */ /* 0x000f220000300800 */
[----:B------:R-:W-:-:S03]  /*cb60*/  F2FP.SATFINITE.E4M3.F32.PACK_AB_MERGE_C R219, RZ, R219, RZ ;  /* 0x000000dbffdb723e */ /* 0x000fc600048070ff */
[----:B------:R-:W-:Y:S01]  /*cb70*/  @!P3 STG.E.U8 desc[UR20][R26.64+0x8], R33 ;  /* 0x000008211a00b986 */ /* 0x000fe2000c101114 */
[----:B------:R-:W-:-:S03]  /*cb80*/  ISETP.LT.OR P3, PT, R34, 0x11, !P0 ;  /* 0x000000112200780c */ /* 0x000fc60004761670 */
        /* <DEDUP_REMOVED lines=11> */
[----:B------:R-:W-:Y:S01]  /*cc40*/  FMUL R214, R214, UR32 ;  /* 0x00000020d6d67c20 */ /* 0x000fe20008400000 */
[----:B------:R-:W-:Y:S01]  /*cc50*/  F2FP.SATFINITE.E4M3.F32.PACK_AB_MERGE_C R217, RZ, R217, RZ ;  /* 0x000000d9ffd9723e */ /* 0x000fe200048070ff */
[----:B------:R-:W-:Y:S01]  /*cc60*/  FMUL R213, R213, UR32 ;  /* 0x00000020d5d57c20 */ /* 0x000fe20008400000 */
[----:B0-----:R-:W-:Y:S01]  /*cc70*/  F2FP.SATFINITE.E4M3.F32.PACK_AB_MERGE_C R29, RZ, R216, RZ ;  /* 0x000000d8ff1d723e */ /* 0x001fe200048070ff */
[----:B------:R-:W-:Y:S01]  /*cc80*/  @!P3 STG.E.U8 desc[UR20][R26.64+0x10], R31 ;  /* 0x0000101f1a00b986 */ /* 0x000fe2000c101114 */
[----:B------:R-:W-:-:S02]  /*cc90*/  F2FP.SATFINITE.E4M3.F32.PACK_AB_MERGE_C R215, RZ, R215, RZ ;  /* 0x000000d7ffd7723e */ /* 0x000fc400048070ff */
[C---:B------:R-:W-:Y:S01]  /*cca0*/  ISETP.LT.OR P3, PT, R34.reuse, 0x19, !P0 ;  /* 0x000000192200780c */ /* 0x040fe20004761670 */
[----:B------:R-:W-:Y:S01]  /*ccb0*/  @!P4 STG.E.U8 desc[UR20][R26.64+0x11], R217 ;  /* 0x000011d91a00c986 */ /* 0x000fe2000c101114 */
[----:B------:R-:W-:-:S03]  /*ccc0*/  ISETP.LT.OR P4, PT, R34, 0x1a, !P0 ;  /* 0x0000001a2200780c */ /* 0x000fc60004781670 */
[----:B------:R0:W-:Y:S01]  /*ccd0*/  @!P5 STG.E.U8 desc[UR20][R24.64+0x18], R29 ;  /* 0x0000181d1800d986 */ /* 0x0001e2000c101114 */
[----:B------:R-:W-:Y:S01]  /*cce0*/  ISETP.LT.OR P5, PT, R34, 0x21, !P1 ;  /* 0x000000212200780c */ /* 0x000fe20004fa1670 */
[----:B------:R-:W-:Y:S02]  /*ccf0*/  FMUL R212, R212, UR32 ;  /* 0x00000020d4d47c20 */ /* 0x000fe40008400000 */
[----:B------:R-:W-:Y:S01]  /*cd00*/  @!P6 STG.E.U8 desc[UR20][R24.64+0x19], R215 ;  /* 0x000019d71800e986 */ /* 0x000fe2000c101114 */
[----:B------:R-:W-:Y:S01]  /*cd10*/  ISETP.LT.OR P6, PT, R34, 0x22, !P1 ;  /* 0x000000222200780c */ /* 0x000fe20004fc1670 */
[----:B------:R-:W-:Y:S01]  /*cd20*/  FMUL R211, R211, UR32 ;  /* 0x00000020d3d37c20 */ /* 0x000fe20008400000 */
[----:B------:R-:W-:Y:S01]  /*cd30*/  F2FP.SATFINITE.E4M3.F32.PACK_AB_MERGE_C R33, RZ, R214, RZ ;  /* 0x000000d6ff21723e */ /* 0x000fe200048070ff */
[----:B------:R-:W-:Y:S01]  /*cd40*/  FMUL R210, R210, UR32 ;  /* 0x00000020d2d27c20 */ /* 0x000fe20008400000 */
[----:B------:R-:W-:Y:S01]  /*cd50*/  F2FP.SATFINITE.E4M3.F32.PACK_AB_MERGE_C R213, RZ, R213, RZ ;  /* 0x000000d5ffd5723e */ /* 0x000fe200048070ff */
[----:B------:R-:W-:Y:S01]  /*cd60*/  FMUL R209, R209, UR32 ;  /* 0x00000020d1d17c20 */ /* 0x000fe20008400000 */
        /* <DEDUP_REMOVED lines=8> */
[----:B------:R-:W-:-:S03]  /*cdf0*/  ISETP.LT.OR P5, PT, R34, 0x29, !P1 ;  /* 0x000000292200780c */ /* 0x000fc60004fa1670 */
        /* <DEDUP_REMOVED lines=240> */
[----:B------:R1:W-:Y:S01]  /*dd00*/  @!P6 STG.E.U8 desc[UR20][R24.64+0x99], R23 ;  /* 0x000099171800e986 */ /* 0x0003e2000c101114 */
        /* <DEDUP_REMOVED lines=11> */
[----:B------:R0:W-:Y:S01]  /*ddc0*/  @!P4 STG.E.U8 desc[UR20][R26.64+0x99], R21 ;  /* 0x000099151a00c986 */ /* 0x0001e2000c101114 */
[----:B------:R-:W-:-:S03]  /*ddd0*/  ISETP.LT.OR P4, PT, R34, 0xa2, !P0 ;  /* 0x000000a22200780c */ /* 0x000fc60004781670 */
[----:B------:R-:W-:Y:S01]  /*dde0*/  @!P5 STG.E.U8 desc[UR20][R24.64+0xa0], R29 ;  /* 0x0000a01d1800d986 */ /* 0x000fe2000c101114 */
[----:B------:R-:W-:-:S03]  /*ddf0*/  ISETP.LT.OR P5, PT, R34, 0xa9, !P1 ;  /* 0x000000a92200780c */ /* 0x000fc60004fa1670 */
[----:B------:R3:W-:Y:S01]  /*de00*/  @!P6 STG.E.U8 desc[UR20][R24.64+0xa1], R19 ;  /* 0x0000a1131800e986 */ /* 0x0007e2000c101114 */
[----:B------:R-:W-:Y:S01]  /*de10*/  ISETP.LT.OR P6, PT, R34, 0xaa, !P1 ;  /* 0x000000aa2200780c */ /* 0x000fe20004fc1670 */
[----:B------:R-:W-:Y:S01]  /*de20*/  FMUL R15, R15, UR32 ;  /* 0x000000200f0f7c20 */ /* 0x000fe20008400000 */
[----:B-1----:R-:W-:Y:S01]  /*de30*/  F2FP.SATFINITE.E4M3.F32.PACK_AB_MERGE_C R23, RZ, R18, RZ ;  /* 0x00000012ff17723e */ /* 0x002fe200048070ff */
[----:B------:R-:W-:Y:S01]  /*de40*/  FMUL R14, R14, UR32 ;  /* 0x000000200e0e7c20 */ /* 0x000fe20008400000 */
[----:B------:R-:W-:Y:S01]  /*de50*/  F2FP.SATFINITE.E4M3.F32.PACK_AB_MERGE_C R17, RZ, R17, RZ ;  /* 0x00000011ff11723e */ /* 0x000fe200048070ff */
[----:B------:R-:W-:Y:S01]  /*de60*/  FMUL R13, R13, UR32 ;  /* 0x000000200d0d7c20 */ /* 0x000fe20008400000 */
[----:B0-----:R-:W-:Y:S01]  /*de70*/  F2FP.SATFINITE.E4M3.F32.PACK_AB_MERGE_C R21, RZ, R16, RZ ;  /* 0x00000010ff15723e */ /* 0x001fe200048070ff */
[----:B------:R-:W-:Y:S01]  /*de80*/  @!P3 STG.E.U8 desc[UR20][R26.64+0xa0], R23 ;  /* 0x0000a0171a00b986 */ /* 0x000fe2000c101114 */
[----:B------:R-:W-:Y:S02]  /*de90*/  F2FP.SATFINITE.E4M3.F32.PACK_AB_MERGE_C R15, RZ, R15, RZ ;  /* 0x0000000fff0f723e */ /* 0x000fe400048070ff */
[C---:B------:R-:W-:Y:S01]  /*dea0*/  ISETP.LT.OR P3, PT, R34.reuse, 0xa9, !P0 ;  /* 0x000000a92200780c */ /* 0x040fe20004761670 */
[----:B------:R-:W-:Y:S01]  /*deb0*/  @!P4 STG.E.U8 desc[UR20][R26.64+0xa1], R17 ;  /* 0x0000a1111a00c986 */ /* 0x000fe2000c101114 */
[----:B------:R-:W-:-:S03]  /*dec0*/  ISETP.LT.OR P4, PT, R34, 0xaa, !P0 ;  /* 0x000000aa2200780c */ /* 0x000fc60004781670 */
[----:B------:R-:W-:Y:S01]  /*ded0*/  @!P5 STG.E.U8 desc[UR20][R24.64+0xa8], R21 ;  /* 0x0000a8151800d986 */ /* 0x000fe2000c101114 */
[----:B------:R-:W-:Y:S01]  /*dee0*/  ISETP.LT.OR P5, PT, R34, 0xb1, !P1 ;  /* 0x000000b12200780c */ /* 0x000fe20004fa1670 */
[----:B------:R-:W-:Y:S02]  /*def0*/  FMUL R12, R12, UR32 ;  /* 0x000000200c0c7c20 */ /* 0x000fe40008400000 */
[----:B------:R0:W-:Y:S01]  /*df00*/  @!P6 STG.E.U8 desc[UR20][R24.64+0xa9], R15 ;  /* 0x0000a90f1800e986 */ /* 0x0001e2000c101114 */
[----:B------:R-:W-:Y:S01]  /*df10*/  ISETP.LT.OR P6, PT, R34, 0xb2, !P1 ;  /* 0x000000b22200780c */ /* 0x000fe20004fc1670 */
[----:B------:R-:W-:Y:S01]  /*df20*/  FMUL R11, R11, UR32 ;  /* 0x000000200b0b7c20 */ /* 0x000fe20008400000 */
[----:B---3--:R-:W-:Y:S01]  /*df30*/  F2FP.SATFINITE.E4M3.F32.PACK_AB_MERGE_C R19, RZ, R14, RZ ;  /* 0x0000000eff13723e */ /* 0x008fe200048070ff */
[----:B------:R-:W3:Y:S01]  /*df40*/  LDL.LU R223, [R1+0x18] ;  /* 0x0000180001df7983 */ /* 0x000ee20000300800 */
[----:B------:R-:W-:Y:S02]  /*df50*/  F2FP.SATFINITE.E4M3.F32.PACK_AB_MERGE_C R13, RZ, R13, RZ ;  /* 0x0000000dff0d723e */ /* 0x000fe400048070ff */
[----:B------:R-:W-:Y:S01]  /*df60*/  F2FP.SATFINITE.E4M3.F32.PACK_AB_MERGE_C R11, RZ, R11, RZ ;  /* 0x0000000bff0b723e */ /* 0x000fe200048070ff */
[----:B------:R-:W-:Y:S01]  /*df70*/  @!P3 STG.E.U8 desc[UR20][R26.64+0xa8], R19 ;  /* 0x0000a8131a00b986 */ /* 0x000fe2000c101114 */
[----:B0-----:R-:W-:-:S03]  /*df80*/  F2FP.SATFINITE.E4M3.F32.PACK_AB_MERGE_C R15, RZ, R12, RZ ;  /* 0x0000000cff0f723e */ /* 0x001fc600048070ff */
[----:B------:R0:W-:Y:S01]  /*df90*/  @!P4 STG.E.U8 desc[UR20][R26.64+0xa9], R13 ;  /* 0x0000a90d1a00c986 */ /* 0x0001e2000c101114 */
[C---:B------:R-:W-:Y:S02]  /*dfa0*/  ISETP.LT.OR P3, PT, R34.reuse, 0xb1, !P0 ;  /* 0x000000b12200780c */ /* 0x040fe40004761670 */
[C---:B------:R-:W-:Y:S01]  /*dfb0*/  ISETP.LT.OR P4, PT, R34.reuse, 0xb2, !P0 ;  /* 0x000000b22200780c */ /* 0x040fe20004781670 */
[----:B------:R-:W-:Y:S01]  /*dfc0*/  @!P5 STG.E.U8 desc[UR20][R24.64+0xb0], R15 ;  /* 0x0000b00f1800d986 */ /* 0x000fe2000c101114 */
[----:B------:R-:W-:Y:S01]  /*dfd0*/  ISETP.LT.OR P5, PT, R34, 0xb9, !P1 ;  /* 0x000000b92200780c */ /* 0x000fe20004fa1670 */
[----:B------:R-:W-:Y:S01]  /*dfe0*/  FMUL R10, R10, UR32 ;  /* 0x000000200a0a7c20 */ /* 0x000fe20008400000 */
[----:B------:R-:W-:Y:S01]  /*dff0*/  FMUL R9, R9, UR32 ;  /* 0x0000002009097c20 */ /* 0x000fe20008400000 */
[----:B------:R-:W3:Y:S01]  /*e000*/  LDL.LU R222, [R1+0x14] ;  /* 0x0000140001de7983 */ /* 0x000ee20000300800 */
[----:B------:R-:W-:-:S03]  /*e010*/  FMUL R8, R8, UR32 ;  /* 0x0000002008087c20 */ /* 0x000fc60008400000 */
[----:B------:R-:W3:Y:S01]  /*e020*/  LDL.LU R220, [R1+0x10] ;  /* 0x0000100001dc7983 */ /* 0x000ee20000300800 */
[----:B------:R-:W-:-:S03]  /*e030*/  F2FP.SATFINITE.E4M3.F32.PACK_AB_MERGE_C R17, RZ, R10, RZ ;  /* 0x0000000aff11723e */ /* 0x000fc600048070ff */
[----:B------:R-:W3:Y:S01]  /*e040*/  LDL.LU R221, [R1+0xc] ;  /* 0x00000c0001dd7983 */ /* 0x000ee20000300800 */
[----:B------:R-:W-:Y:S01]  /*e050*/  F2FP.SATFINITE.E4M3.F32.PACK_AB_MERGE_C R9, RZ, R9, RZ ;  /* 0x00000009ff09723e */ /* 0x000fe200048070ff */
[----:B------:R-:W-:Y:S01]  /*e060*/  FMUL R7, R7, UR32 ;  /* 0x0000002007077c20 */ /* 0x000fe20008400000 */
[----:B0-----:R-:W-:Y:S01]  /*e070*/  F2FP.SATFINITE.E4M3.F32.PACK_AB_MERGE_C R13, RZ, R8, RZ ;  /* 0x00000008ff0d723e */ /* 0x001fe200048070ff */
[----:B------:R0:W-:Y:S01]  /*e080*/  @!P6 STG.E.U8 desc[UR20][R24.64+0xb1], R11 ;  /* 0x0000b10b1800e986 */ /* 0x0001e2000c101114 */
[----:B------:R-:W-:Y:S01]  /*e090*/  ISETP.LT.OR P6, PT, R34, 0xba, !P1 ;  /* 0x000000ba2200780c */ /* 0x000fe20004fc1670 */
[----:B-----5:R-:W-:Y:S01]  /*e0a0*/  FMUL R2, R2, UR32 ;  /* 0x0000002002027c20 */ /* 0x020fe20008400000 */
[----:B------:R-:W-:Y:S01]  /*e0b0*/  F2FP.SATFINITE.E4M3.F32.PACK_AB_MERGE_C R7, RZ, R7, RZ ;  /* 0x00000007ff07723e */ /* 0x000fe200048070ff */
[----:B------:R-:W-:Y:S01]  /*e0c0*/  @!P3 STG.E.U8 desc[UR20][R26.64+0xb0], R17 ;  /* 0x0000b0111a00b986 */ /* 0x000fe2000c101114 */
[----:B------:R-:W-:Y:S01]  /*e0d0*/  FMUL R3, R3, UR32 ;  /* 0x0000002003037c20 */ /* 0x000fe20008400000 */
[----:B------:R-:W-:Y:S01]  /*e0e0*/  FMUL R4, R4, UR32 ;  /* 0x0000002004047c20 */ /* 0x000fe20008400000 */
[C---:B------:R-:W-:Y:S01]  /*e0f0*/  ISETP.LT.OR P3, PT, R34.reuse, 0xb9, !P0 ;  /* 0x000000b92200780c */ /* 0x040fe20004761670 */
[----:B------:R1:W-:Y:S01]  /*e100*/  @!P4 STG.E.U8 desc[UR20][R26.64+0xb1], R9 ;  /* 0x0000b1091a00c986 */ /* 0x0003e2000c101114 */
[----:B------:R-:W-:Y:S01]  /*e110*/  ISETP.LT.OR P4, PT, R34, 0xba, !P0 ;  /* 0x000000ba2200780c */ /* 0x000fe20004781670 */
[----:B------:R-:W-:Y:S01]  /*e120*/  FMUL R6, R6, UR32 ;  /* 0x0000002006067c20 */ /* 0x000fe20008400000 */
[----:B------:R-:W-:Y:S01]  /*e130*/  FMUL R5, R5, UR32 ;  /* 0x0000002005057c20 */ /* 0x000fe20008400000 */
[----:B------:R2:W-:Y:S01]  /*e140*/  @!P5 STG.E.U8 desc[UR20][R24.64+0xb8], R13 ;  /* 0x0000b80d1800d986 */ /* 0x0005e2000c101114 */
[----:B------:R-:W-:Y:S01]  /*e150*/  ISETP.LT.OR P5, PT, R34, 0xc1, !P1 ;  /* 0x000000c12200780c */ /* 0x000fe20004fa1670 */
[----:B------:R-:W-:Y:S01]  /*e160*/  FMUL R0, R0, UR32 ;  /* 0x0000002000007c20 */ /* 0x000fe20008400000 */
[----:B0-----:R-:W-:Y:S01]  /*e170*/  F2FP.SATFINITE.E4M3.F32.PACK_AB_MERGE_C R11, RZ, R6, RZ ;  /* 0x00000006ff0b723e */ /* 0x001fe200048070ff */
[----:B------:R-:W3:Y:S01]  /*e180*/  LDL.LU R225, [R1+0x1c] ;  /* 0x00001c0001e17983 */ /* 0x000ee20000300800 */
[----:B------:R-:W-:-:S03]  /*e190*/  F2FP.SATFINITE.E4M3.F32.PACK_AB_MERGE_C R5, RZ, R5, RZ ;  /* 0x00000005ff05723e */ /* 0x000fc600048070ff */
[----:B------:R0:W-:Y:S01]  /*e1a0*/  @!P6 STG.E.U8 desc[UR20][R24.64+0xb9], R7 ;  /* 0x0000b9071800e986 */ /* 0x0001e2000c101114 */
[----:B-1----:R-:W-:Y:S01]  /*e1b0*/  F2FP.SATFINITE.E4M3.F32.PACK_AB_MERGE_C R9, RZ, R4, RZ ;  /* 0x00000004ff09723e */ /* 0x002fe200048070ff */
[----:B------:R-:W-:Y:S01]  /*e1c0*/  FMUL R4, R227, UR32 ;  /* 0x00000020e3047c20 */ /* 0x000fe20008400000 */
[----:B------:R-:W-:Y:S01]  /*e1d0*/  ISETP.LT.OR P6, PT, R34, 0xc2, !P1 ;  /* 0x000000c22200780c */ /* 0x000fe20004fc1670 */
[----:B------:R-:W-:Y:S01]  /*e1e0*/  @!P3 STG.E.U8 desc[UR20][R26.64+0xb8], R11 ;  /* 0x0000b80b1a00b986 */ /* 0x000fe2000c101114 */
[----:B--2---:R-:W-:Y:S01]  /*e1f0*/  F2FP.SATFINITE.E4M3.F32.PACK_AB_MERGE_C R13, RZ, R2, RZ ;  /* 0x00000002ff0d723e */ /* 0x004fe200048070ff */
[----:B----4-:R-:W-:Y:S01]  /*e200*/  FMUL R2, R224, UR32 ;  /* 0x00000020e0027c20 */ /* 0x010fe20008400000 */
[----:B------:R-:W-:Y:S01]  /*e210*/  ISETP.LT.OR P3, PT, R34, 0xc1, !P0 ;  /* 0x000000c12200780c */ /* 0x000fe20004761670 */
[----:B------:R-:W2:Y:S01]  /*e220*/  LDL.LU R224, [R1+0x20] ;  /* 0x0000200001e07983 */ /* 0x000ea20000300800 */
[----:B0-----:R-:W-:Y:S01]  /*e230*/  F2FP.SATFINITE.E4M3.F32.PACK_AB_MERGE_C R7, RZ, R3, RZ ;  /* 0x00000003ff07723e */ /* 0x001fe200048070ff */
[----:B------:R-:W-:-:S02]  /*e240*/  FMUL R3, R226, UR32 ;  /* 0x00000020e2037c20 */ /* 0x000fc40008400000 */
[----:B------:R0:W-:Y:S01]  /*e250*/  @!P4 STG.E.U8 desc[UR20][R26.64+0xb9], R5 ;  /* 0x0000b9051a00c986 */ /* 0x0001e2000c101114 */
[----:B------:R-:W-:-:S03]  /*e260*/  ISETP.LT.OR P4, PT, R34, 0xc2, !P0 ;  /* 0x000000c22200780c */ /* 0x000fc60004781670 */
[----:B------:R-:W4:Y:S04]  /*e270*/  LDL.LU R226, [R1+0x24] ;  /* 0x0000240001e27983 */ /* 0x000f280000300800 */
[----:B------:R-:W4:Y:S04]  /*e280*/  LDL.LU R227, [R1+0x28] ;  /* 0x0000280001e37983 */ /* 0x000f280000300800 */
[----:B------:R-:W-:Y:S01]  /*e290*/  @!P5 STG.E.U8 desc[UR20][R24.64+0xc0], R9 ;  /* 0x0000c0091800d986 */ /* 0x000fe2000c101114 */
[C---:B------:R-:W-:Y:S02]  /*e2a0*/  ISETP.LT.OR P5, PT, R34.reuse, 0xc9, !P1 ;  /* 0x000000c92200780c */ /* 0x040fe40004fa1670 */
[----:B0-----:R-:W-:Y:S01]  /*e2b0*/  F2FP.SATFINITE.E4M3.F32.PACK_AB_MERGE_C R5, RZ, R0, RZ ;  /* 0x00000000ff05723e */ /* 0x001fe200048070ff */
[----:B------:R0:W-:Y:S01]  /*e2c0*/  @!P6 STG.E.U8 desc[UR20][R24.64+0xc1], R7 ;  /* 0x0000c1071800e986 */ /* 0x0001e2000c101114 */
[----:B------:R-:W-:-:S03]  /*e2d0*/  ISETP.LT.OR P6, PT, R34, 0xca, !P1 ;  /* 0x000000ca2200780c */ /* 0x000fc60004fc1670 */
[----:B------:R-:W-:Y:S01]  /*e2e0*/  @!P3 STG.E.U8 desc[UR20][R26.64+0xc0], R13 ;  /* 0x0000c00d1a00b986 */ /* 0x000fe2000c101114 */
[----:B------:R-:W-:-:S03]  /*e2f0*/  ISETP.LT.OR P3, PT, R34, 0xc9, !P0 ;  /* 0x000000c92200780c */ /* 0x000fc60004761670 */
[----:B------:R1:W-:Y:S01]  /*e300*/  @!P4 STG.E.U8 desc[UR20][R26.64+0xc1], R5 ;  /* 0x0000c1051a00c986 */ /* 0x0003e2000c101114 */
[----:B0-----:R-:W-:Y:S02]  /*e310*/  F2FP.SATFINITE.E4M3.F32.PACK_AB_MERGE_C R7, RZ, R2, RZ ;  /* 0x00000002ff07723e */ /* 0x001fe400048070ff */
[----:B------:R-:W-:-:S03]  /*e320*/  ISETP.LT.OR P4, PT, R34, 0xca, !P0 ;  /* 0x000000ca2200780c */ /* 0x000fc60004781670 */
[----:B------:R0:W-:Y:S01]  /*e330*/  @!P5 STG.E.U8 desc[UR20][R24.64+0xc8], R7 ;  /* 0x0000c8071800d986 */ /* 0x0001e2000c101114 */
[----:B------:R-:W-:Y:S02]  /*e340*/  ISETP.LT.OR P5, PT, R34, 0xd1, !P1 ;  /* 0x000000d12200780c */ /* 0x000fe40004fa1670 */
[----:B------:R-:W-:Y:S02]  /*e350*/  F2FP.SATFINITE.E4M3.F32.PACK_AB_MERGE_C R9, RZ, R3, RZ ;  /* 0x00000003ff09723e */ /* 0x000fe400048070ff */
[----:B------:R-:W-:-:S03]  /*e360*/  F2FP.SATFINITE.E4M3.F32.PACK_AB_MERGE_C R11, RZ, R4, RZ ;  /* 0x00000004ff0b723e */ /* 0x000fc600048070ff */
[----:B------:R0:W-:Y:S04]  /*e370*/  @!P6 STG.E.U8 desc[UR20][R24.64+0xc9], R9 ;  /* 0x0000c9091800e986 */ /* 0x0001e8000c101114 */
[----:B------:R-:W-:Y:S01]  /*e380*/  @!P3 STG.E.U8 desc[UR20][R26.64+0xc8], R11 ;  /* 0x0000c80b1a00b986 */ /* 0x000fe2000c101114 */
[----:B---3--:R-:W-:Y:S01]  /*e390*/  FMUL R2, R220, UR32 ;  /* 0x00000020dc027c20 */ /* 0x008fe20008400000 */
[----:B------:R-:W-:Y:S02]  /*e3a0*/  FMUL R0, R221, UR32 ;  /* 0x00000020dd007c20 */ /* 0x000fe40008400000 */
[----:B------:R-:W3:Y:S03]  /*e3b0*/  LDL.LU R221, [R1+0x2c] ;  /* 0x00002c0001dd7983 */ /* 0x000ee60000300800 */
[----:B-1----:R-:W-:Y:S01]  /*e3c0*/  F2FP.SATFINITE.E4M3.F32.PACK_AB_MERGE_C R5, RZ, R0, RZ ;  /* 0x00000000ff05723e */ /* 0x002fe200048070ff */
[----:B------:R-:W3:Y:S01]  /*e3d0*/  LDL.LU R220, [R1+0x30] ;  /* 0x0000300001dc7983 */ /* 0x000ee20000300800 */
[----:B------:R-:W-:Y:S01]  /*e3e0*/  FMUL R0, R223, UR32 ;  /* 0x00000020df007c20 */ /* 0x000fe20008400000 */
[----:B------:R-:W-:Y:S01]  /*e3f0*/  FMUL R3, R222, UR32 ;  /* 0x00000020de037c20 */ /* 0x000fe20008400000 */
[----:B0-----:R-:W-:Y:S01]  /*e400*/  F2FP.SATFINITE.E4M3.F32.PACK_AB_MERGE_C R7, RZ, R2, RZ ;  /* 0x00000002ff07723e */ /* 0x001fe200048070ff */
[----:B------:R-:W3:Y:S02]  /*e410*/  LDL.LU R222, [R1+0x34] ;  /* 0x0000340001de7983 */ /* 0x000ee40000300800 */
[----:B------:R-:W-:-:S02]  /*e420*/  F2FP.SATFINITE.E4M3.F32.PACK_AB_MERGE_C R13, RZ, R0, RZ ;  /* 0x00000000ff0d723e */ /* 0x000fc400048070ff */
[----:B------:R-:W3:Y:S01]  /*e430*/  LDL.LU R223, [R1+0x38] ;  /* 0x0000380001df7983 */ /* 0x000ee20000300800 */
[----:B------:R-:W-:Y:S01]  /*e440*/  F2FP.SATFINITE.E4M3.F32.PACK_AB_MERGE_C R9, RZ, R3, RZ ;  /* 0x00000003ff09723e */ /* 0x000fe200048070ff */
[----:B------:R-:W-:Y:S02]  /*e450*/  FMUL R2, R225, UR32 ;  /* 0x00000020e1027c20 */ /* 0x000fe40008400000 */
[----:B------:R-:W3:Y:S04]  /*e460*/  LDL.LU R225, [R1+0x3c] ;  /* 0x00003c0001e17983 */ /* 0x000ee80000300800 */
[----:B------:R-:W-:Y:S01]  /*e470*/  @!P4 STG.E.U8 desc[UR20][R26.64+0xc9], R5 ;  /* 0x0000c9051a00c986 */ /* 0x000fe2000c101114 */
[----:B--2---:R-:W-:-:S03]  /*e480*/  FMUL R0, R224, UR32 ;  /* 0x00000020e0007c20 */ /* 0x004fc60008400000 */
[----:B------:R0:W-:Y:S04]  /*e490*/  @!P5 STG.E.U8 desc[UR20][R24.64+0xd0], R7 ;  /* 0x0000d0071800d986 */ /* 0x0001e8000c101114 */
[----:B------:R-:W2:Y:S01]  /*e4a0*/  LDL.LU R224, [R1+0x40] ;  /* 0x0000400001e07983 */ /* 0x000ea20000300800 */
[----:B----4-:R-:W-:-:S03]  /*e4b0*/  FMUL R3, R226, UR32 ;  /* 0x00000020e2037c20 */ /* 0x010fc60008400000 */
[----:B------:R-:W4:Y:S01]  /*e4c0*/  LDL.LU R226, [R1+0x44] ;  /* 0x0000440001e27983 */ /* 0x000f220000300800 */
[----:B0-----:R-:W-:Y:S01]  /*e4d0*/  F2FP.SATFINITE.E4M3.F32.PACK_AB_MERGE_C R7, RZ, R0, RZ ;  /* 0x00000000ff07723e */ /* 0x001fe200048070ff */
[----:B------:R-:W-:Y:S02]  /*e4e0*/  FMUL R0, R227, UR32 ;  /* 0x00000020e3007c20 */ /* 0x000fe40008400000 */
[----:B------:R-:W4:Y:S01]  /*e4f0*/  LDL.LU R227, [R1+0x48] ;  /* 0x0000480001e37983 */ /* 0x000f220000300800 */
[C---:B------:R-:W-:Y:S02]  /*e500*/  ISETP.LT.OR P6, PT, R34.reuse, 0xd2, !P1 ;  /* 0x000000d22200780c */ /* 0x040fe40004fc1670 */
[C---:B------:R-:W-:Y:S01]  /*e510*/  ISETP.LT.OR P4, PT, R34.reuse, 0xd2, !P0 ;  /* 0x000000d22200780c */ /* 0x040fe20004781670 */
[----:B------:R-:W4:Y:S01]  /*e520*/  LDL.LU R219, [R1+0x4c] ;  /* 0x00004c0001db7983 */ /* 0x000f220000300800 */
[----:B------:R-:W-:Y:S02]  /*e530*/  F2FP.SATFINITE.E4M3.F32.PACK_AB_MERGE_C R5, RZ, R2, RZ ;  /* 0x00000002ff05723e */ /* 0x000fe400048070ff */
[----:B------:R-:W-:-:S02]  /*e540*/  ISETP.LT.OR P3, PT, R34, 0xd1, !P0 ;  /* 0x000000d12200780c */ /* 0x000fc40004761670 */
[----:B------:R-:W-:Y:S02]  /*e550*/  ISETP.LT.OR P5, PT, R34, 0xd9, !P1 ;  /* 0x000000d92200780c */ /* 0x000fe40004fa1670 */
[----:B------:R-:W-:-:S03]  /*e560*/  F2FP.SATFINITE.E4M3.F32.PACK_AB_MERGE_C R11, RZ, R0, RZ ;  /* 0x00000000ff0b723e */ /* 0x000fc600048070ff */
[----:B------:R0:W-:Y:S01]  /*e570*/  @!P6 STG.E.U8 desc[UR20][R24.64+0xd1], R9 ;  /* 0x0000d1091800e986 */ /* 0x0001e2000c101114 */
[----:B------:R-:W-:-:S03]  /*e580*/  ISETP.LT.OR P6, PT, R34, 0xda, !P1 ;  /* 0x000000da2200780c */ /* 0x000fc60004fc1670 */
[----:B------:R1:W-:Y:S01]  /*e590*/  @!P4 STG.E.U8 desc[UR20][R26.64+0xd1], R5 ;  /* 0x0000d1051a00c986 */ /* 0x0003e2000c101114 */
[----:B------:R-:W-:-:S03]  /*e5a0*/  ISETP.LT.OR P4, PT, R34, 0xda, !P0 ;  /* 0x000000da2200780c */ /* 0x000fc60004781670 */
[----:B------:R-:W-:Y:S01]  /*e5b0*/  @!P3 STG.E.U8 desc[UR20][R26.64+0xd0], R13 ;  /* 0x0000d00d1a00b986 */ /* 0x000fe2000c101114 */
[----:B0-----:R-:W-:-:S03]  /*e5c0*/  F2FP.SATFINITE.E4M3.F32.PACK_AB_MERGE_C R9, RZ, R3, RZ ;  /* 0x00000003ff09723e */ /* 0x001fc600048070ff */
[----:B------:R0:W-:Y:S04]  /*e5d0*/  @!P5 STG.E.U8 desc[UR20][R24.64+0xd8], R7 ;  /* 0x0000d8071800d986 */ /* 0x0001e8000c101114 */
[----:B------:R0:W-:Y:S01]  /*e5e0*/  @!P6 STG.E.U8 desc[UR20][R24.64+0xd9], R9 ;  /* 0x0000d9091800e986 */ /* 0x0001e2000c101114 */
[----:B---3--:R-:W-:-:S03]  /*e5f0*/  FMUL R0, R221, UR32 ;  /* 0x00000020dd007c20 */ /* 0x008fc60008400000 */
[----:B------:R-:W3:Y:S01]  /*e600*/  LDL.LU R221, [R1+0x50] ;  /* 0x0000500001dd7983 */ /* 0x000ee20000300800 */
[----:B------:R-:W-:-:S03]  /*e610*/  FMUL R2, R220, UR32 ;  /* 0x00000020dc027c20 */ /* 0x000fc60008400000 */
[----:B------:R-:W3:Y:S01]  /*e620*/  LDL.LU R220, [R1+0x54] ;  /* 0x0000540001dc7983 */ /* 0x000ee20000300800 */
[----:B-1----:R-:W-:Y:S01]  /*e630*/  F2FP.SATFINITE.E4M3.F32.PACK_AB_MERGE_C R5, RZ, R0, RZ ;  /* 0x00000000ff05723e */ /* 0x002fe200048070ff */
[----:B------:R-:W-:Y:S02]  /*e640*/  FMUL R3, R222, UR32 ;  /* 0x00000020de037c20 */ /* 0x000fe40008400000 */
[----:B------:R-:W3:Y:S01]  /*e650*/  LDL.LU R222, [R1+0x58] ;  /* 0x0000580001de7983 */ /* 0x000ee20000300800 */
[----:B0-----:R-:W-:Y:S01]  /*e660*/  F2FP.SATFINITE.E4M3.F32.PACK_AB_MERGE_C R7, RZ, R2, RZ ;  /* 0x00000002ff07723e */ /* 0x001fe200048070ff */
[----:B------:R-:W-:Y:S01]  /*e670*/  FMUL R4, R223, UR32 ;  /* 0x00000020df047c20 */ /* 0x000fe20008400000 */
[----:B------:R-:W-:Y:S01]  /*e680*/  F2FP.SATFINITE.E4M3.F32.PACK_AB_MERGE_C R9, RZ, R3, RZ ;  /* 0x00000003ff09723e */ /* 0x000fe200048070ff */
[----:B------:R-:W3:Y:S01]  /*e690*/  LDL.LU R223, [R1+0x5c] ;  /* 0x00005c0001df7983 */ /* 0x000ee20000300800 */
[----:B------:R-:W-:-:S03]  /*e6a0*/  FMUL R0, R225, UR32 ;  /* 0x00000020e1007c20 */ /* 0x000fc60008400000 */
[----:B------:R0:W-:Y:S04]  /*e6b0*/  @!P4 STG.E.U8 desc[UR20][R26.64+0xd9], R5 ;  /* 0x0000d9051a00c986 */ /* 0x0001e8000c101114 */
[----:B------:R-:W3:Y:S01]  /*e6c0*/  LDL.LU R225, [R1+0x60] ;  /* 0x0000600001e17983 */ /* 0x000ee20000300800 */
[----:B0-----:R-:W-:Y:S01]  /*e6d0*/  F2FP.SATFINITE.E4M3.F32.PACK_AB_MERGE_C R5, RZ, R0, RZ ;  /* 0x00000000ff05723e */ /* 0x001fe200048070ff */
[----:B--2---:R-:W-:Y:S02]  /*e6e0*/  FMUL R2, R224, UR32 ;  /* 0x00000020e0027c20 */ /* 0x004fe40008400000 */
[----:B------:R-:W2:Y:S01]  /*e6f0*/  LDL.LU R224, [R1+0x64] ;  /* 0x0000640001e07983 */ /* 0x000ea20000300800 */
[----:B----4-:R-:W-:-:S03]  /*e700*/  FMUL R3, R226, UR32 ;  /* 0x00000020e2037c20 */ /* 0x010fc60008400000 */
[----:B------:R-:W4:Y:S01]  /*e710*/  LDL.LU R226, [R1+0x68] ;  /* 0x0000680001e27983 */ /* 0x000f220000300800 */
[----:B------:R-:W-:-:S03]  /*e720*/  FMUL R0, R227, UR32 ;  /* 0x00000020e3007c20 */ /* 0x000fc60008400000 */
[----:B------:R-:W4:Y:S01]  /*e730*/  LDL.LU R227, [R1+0x6c] ;  /* 0x00006c0001e37983 */ /* 0x000f220000300800 */
[C---:B------:R-:W-:Y:S02]  /*e740*/  ISETP.LT.OR P3, PT, R34.reuse, 0xd9, !P0 ;  /* 0x000000d92200780c */ /* 0x040fe40004761670 */
[C---:B------:R-:W-:Y:S02]  /*e750*/  ISETP.LT.OR P5, PT, R34.reuse, 0xe1, !P1 ;  /* 0x000000e12200780c */ /* 0x040fe40004fa1670 */
[C---:B------:R-:W-:Y:S02]  /*e760*/  ISETP.LT.OR P6, PT, R34.reuse, 0xe2, !P1 ;  /* 0x000000e22200780c */ /* 0x040fe40004fc1670 */
[----:B------:R-:W-:-:S07]  /*e770*/  ISETP.LT.OR P4, PT, R34, 0xe2, !P0 ;  /* 0x000000e22200780c */ /* 0x000fce0004781670 */
[----:B------:R-:W-:Y:S01]  /*e780*/  @!P3 STG.E.U8 desc[UR20][R26.64+0xd8], R11 ;  /* 0x0000d80b1a00b986 */ /* 0x000fe2000c101114 */
[----:B------:R-:W-:-:S03]  /*e790*/  ISETP.LT.OR P3, PT, R34, 0xe1, !P0 ;  /* 0x000000e12200780c */ /* 0x000fc60004761670 */
[----:B------:R0:W-:Y:S01]  /*e7a0*/  @!P5 STG.E.U8 desc[UR20][R24.64+0xe0], R7 ;  /* 0x0000e0071800d986 */ /* 0x0001e2000c101114 */
[----:B------:R-:W-:-:S03]  /*e7b0*/  ISETP.LT.OR P5, PT, R34, 0xe9, !P1 ;  /* 0x000000e92200780c */ /* 0x000fc60004fa1670 */
[----:B------:R1:W-:Y:S01]  /*e7c0*/  @!P6 STG.E.U8 desc[UR20][R24.64+0xe1], R9 ;  /* 0x0000e1091800e986 */ /* 0x0003e2000c101114 */
[----:B------:R-:W-:Y:S02]  /*e7d0*/  ISETP.LT.OR P6, PT, R34, 0xea, !P1 ;  /* 0x000000ea2200780c */ /* 0x000fe40004fc1670 */
[----:B------:R-:W-:Y:S01]  /*e7e0*/  F2FP.SATFINITE.E4M3.F32.PACK_AB_MERGE_C R13, RZ, R4, RZ ;  /* 0x00000004ff0d723e */ /* 0x000fe200048070ff */
[----:B------:R1:W-:Y:S01]  /*e7f0*/  @!P4 STG.E.U8 desc[UR20][R26.64+0xe1], R5 ;  /* 0x0000e1051a00c986 */ /* 0x0003e2000c101114 */
[----:B0-----:R-:W-:-:S03]  /*e800*/  F2FP.SATFINITE.E4M3.F32.PACK_AB_MERGE_C R7, RZ, R2, RZ ;  /* 0x00000002ff07723e */ /* 0x001fc600048070ff */
[----:B------:R-:W-:Y:S01]  /*e810*/  @!P3 STG.E.U8 desc[UR20][R26.64+0xe0], R13 ;  /* 0x0000e00d1a00b986 */ /* 0x000fe2000c101114 */
[----:B-1----:R-:W-:-:S03]  /*e820*/  F2FP.SATFINITE.E4M3.F32.PACK_AB_MERGE_C R9, RZ, R3, RZ ;  /* 0x00000003ff09723e */ /* 0x002fc600048070ff */
[----:B------:R0:W-:Y:S01]  /*e830*/  @!P5 STG.E.U8 desc[UR20][R24.64+0xe8], R7 ;  /* 0x0000e8071800d986 */ /* 0x0001e2000c101114 */
[C---:B------:R-:W-:Y:S02]  /*e840*/  ISETP.LT.OR P3, PT, R34.reuse, 0xe9, !P0 ;  /* 0x000000e92200780c */ /* 0x040fe40004761670 */
[C---:B------:R-:W-:Y:S01]  /*e850*/  ISETP.LT.OR P4, PT, R34.reuse, 0xea, !P0 ;  /* 0x000000ea2200780c */ /* 0x040fe20004781670 */
[----:B------:R1:W-:Y:S01]  /*e860*/  @!P6 STG.E.U8 desc[UR20][R24.64+0xe9], R9 ;  /* 0x0000e9091800e986 */ /* 0x0003e2000c101114 */
[C---:B------:R-:W-:Y:S01]  /*e870*/  ISETP.LT.OR P5, PT, R34.reuse, 0xf1, !P1 ;  /* 0x000000f12200780c */ /* 0x040fe20004fa1670 */
[----:B------:R-:W-:Y:S01]  /*e880*/  FMUL R2, R219, UR32 ;  /* 0x00000020db027c20 */ /* 0x000fe20008400000 */
[----:B------:R-:W-:Y:S02]  /*e890*/  ISETP.LT.OR P6, PT, R34, 0xf2, !P1 ;  /* 0x000000f22200780c */ /* 0x000fe40004fc1670 */
[----:B------:R-:W-:Y:S02]  /*e8a0*/  F2FP.SATFINITE.E4M3.F32.PACK_AB_MERGE_C R11, RZ, R0, RZ ;  /* 0x00000000ff0b723e */ /* 0x000fe400048070ff */
[----:B------:R-:W-:-:S03]  /*e8b0*/  F2FP.SATFINITE.E4M3.F32.PACK_AB_MERGE_C R5, RZ, R2, RZ ;  /* 0x00000002ff05723e */ /* 0x000fc600048070ff */
[----:B------:R-:W-:Y:S01]  /*e8c0*/  @!P3 STG.E.U8 desc[UR20][R26.64+0xe8], R11 ;  /* 0x0000e80b1a00b986 */ /* 0x000fe2000c101114 */
[----:B------:R-:W-:-:S03]  /*e8d0*/  ISETP.LT.OR P3, PT, R34, 0xf1, !P0 ;  /* 0x000000f12200780c */ /* 0x000fc60004761670 */
[----:B------:R-:W-:Y:S01]  /*e8e0*/  @!P4 STG.E.U8 desc[UR20][R26.64+0xe9], R5 ;  /* 0x0000e9051a00c986 */ /* 0x000fe2000c101114 */
[C---:B------:R-:W-:Y:S02]  /*e8f0*/  ISETP.LT.OR P4, PT, R34.reuse, 0xf9, !P1 ;  /* 0x000000f92200780c */ /* 0x040fe40004f81670 */
[----:B------:R-:W-:Y:S01]  /*e900*/  ISETP.LT.OR P1, PT, R34, 0xfa, !P1 ;  /* 0x000000fa2200780c */ /* 0x000fe20004f21670 */
[----:B---3--:R-:W-:Y:S01]  /*e910*/  FMUL R0, R221, UR32 ;  /* 0x00000020dd007c20 */ /* 0x008fe20008400000 */
[----:B------:R-:W-:-:S04]  /*e920*/  FMUL R3, R220, UR32 ;  /* 0x00000020dc037c20 */ /* 0x000fc80008400000 */
[----:B0-----:R-:W-:Y:S02]  /*e930*/  F2FP.SATFINITE.E4M3.F32.PACK_AB_MERGE_C R7, RZ, R0, RZ ;  /* 0x00000000ff07723e */ /* 0x001fe400048070ff */
[----:B-1----:R-:W-:Y:S01]  /*e940*/  F2FP.SATFINITE.E4M3.F32.PACK_AB_MERGE_C R9, RZ, R3, RZ ;  /* 0x00000003ff09723e */ /* 0x002fe200048070ff */
[----:B------:R-:W-:Y:S02]  /*e950*/  FMUL R0, R222, UR32 ;  /* 0x00000020de007c20 */ /* 0x000fe40008400000 */
[----:B------:R0:W-:Y:S01]  /*e960*/  @!P5 STG.E.U8 desc[UR20][R24.64+0xf0], R7 ;  /* 0x0000f0071800d986 */ /* 0x0001e2000c101114 */
[----:B------:R-:W-:-:S03]  /*e970*/  ISETP.LT.OR P5, PT, R34, 0xf2, !P0 ;  /* 0x000000f22200780c */ /* 0x000fc600047a1670 */
[----:B------:R1:W-:Y:S01]  /*e980*/  @!P6 STG.E.U8 desc[UR20][R24.64+0xf1], R9 ;  /* 0x0000f1091800e986 */ /* 0x0003e2000c101114 */
[C---:B------:R-:W-:Y:S02]  /*e990*/  ISETP.LT.OR P6, PT, R34.reuse, 0xf9, !P0 ;  /* 0x000000f92200780c */ /* 0x040fe400047c1670 */
[----:B------:R-:W-:Y:S01]  /*e9a0*/  F2FP.SATFINITE.E4M3.F32.PACK_AB_MERGE_C R13, RZ, R0, RZ ;  /* 0x00000000ff0d723e */ /* 0x000fe200048070ff */
[----:B------:R-:W-:Y:S01]  /*e9b0*/  FMUL R0, R223, UR32 ;  /* 0x00000020df007c20 */ /* 0x000fe20008400000 */
[----:B------:R-:W-:Y:S01]  /*e9c0*/  ISETP.LT.OR P0, PT, R34, 0xfa, !P0 ;  /* 0x000000fa2200780c */ /* 0x000fe20004701670 */
[----:B------:R-:W-:-:S03]  /*e9d0*/  FMUL R2, R225, UR32 ;  /* 0x00000020e1027c20 */ /* 0x000fc60008400000 */
[----:B0-----:R-:W-:Y:S02]  /*e9e0*/  F2FP.SATFINITE.E4M3.F32.PACK_AB_MERGE_C R7, RZ, R0, RZ ;  /* 0x00000000ff07723e */ /* 0x001fe400048070ff */
[----:B-1----:R-:W-:Y:S01]  /*e9f0*/  F2FP.SATFINITE.E4M3.F32.PACK_AB_MERGE_C R9, RZ, R2, RZ ;  /* 0x00000002ff09723e */ /* 0x002fe200048070ff */
[----:B--2---:R-:W-:Y:S01]  /*ea00*/  FMUL R3, R224, UR32 ;  /* 0x00000020e0037c20 */ /* 0x004fe20008400000 */
[----:B----4-:R-:W-:Y:S01]  /*ea10*/  FMUL R4, R226, UR32 ;  /* 0x00000020e2047c20 */ /* 0x010fe20008400000 */
[----:B------:R-:W-:-:S03]  /*ea20*/  FMUL R5, R227, UR32 ;  /* 0x00000020e3057c20 */ /* 0x000fc60008400000 */
[----:B------:R-:W-:Y:S02]  /*ea30*/  F2FP.SATFINITE.E4M3.F32.PACK_AB_MERGE_C R3, RZ, R3, RZ ;  /* 0x00000003ff03723e */ /* 0x000fe400048070ff */
[----:B------:R-:W-:Y:S02]  /*ea40*/  F2FP.SATFINITE.E4M3.F32.PACK_AB_MERGE_C R11, RZ, R4, RZ ;  /* 0x00000004ff0b723e */ /* 0x000fe400048070ff */
[----:B------:R-:W-:Y:S01]  /*ea50*/  F2FP.SATFINITE.E4M3.F32.PACK_AB_MERGE_C R5, RZ, R5, RZ ;  /* 0x00000005ff05723e */ /* 0x000fe200048070ff */
[----:B------:R0:W-:Y:S04]  /*ea60*/  @!P3 STG.E.U8 desc[UR20][R26.64+0xf0], R13 ;  /* 0x0000f00d1a00b986 */ /* 0x0001e8000c101114 */
[----:B------:R0:W-:Y:S04]  /*ea70*/  @!P5 STG.E.U8 desc[UR20][R26.64+0xf1], R7 ;  /* 0x0000f1071a00d986 */ /* 0x0001e8000c101114 */
[----:B------:R0:W-:Y:S04]  /*ea80*/  @!P4 STG.E.U8 desc[UR20][R24.64+0xf8], R9 ;  /* 0x0000f8091800c986 */ /* 0x0001e8000c101114 */
[----:B------:R0:W-:Y:S04]  /*ea90*/  @!P1 STG.E.U8 desc[UR20][R24.64+0xf9], R3 ;  /* 0x0000f90318009986 */ /* 0x0001e8000c101114 */
[----:B------:R0:W-:Y:S04]  /*eaa0*/  @!P6 STG.E.U8 desc[UR20][R26.64+0xf8], R11 ;  /* 0x0000f80b1a00e986 */ /* 0x0001e8000c101114 */
[----:B------:R0:W-:Y:S02]  /*eab0*/  @!P0 STG.E.U8 desc[UR20][R26.64+0xf9], R5 ;  /* 0x0000f9051a008986 */ /* 0x0001e4000c101114 */
.L_x_297:
[----:B------:R-:W-:Y:S05]  /*eac0*/  BSYNC B0 ;  /* 0x0000000000007941 */ /* 0x000fea0003800000 */
.L_x_39:
[----:B------:R-:W2:Y:S01]  /*ead0*/  LDL.LU R22, [R1+0x7c] ;  /* 0x00007c0001167983 */ /* 0x000ea20000300800 */
[----:B0----5:R-:W-:Y:S01]  /*eae0*/  IMAD.U32 R3, RZ, RZ, UR12 ;  /* 0x0000000cff037e24 */ /* 0x021fe2000f8e00ff */
[----:B------:R-:W-:Y:S02]  /*eaf0*/  ULDC.64 UR6, c[0x0][0x650] ;  /* 0x0001940000067ab9 */ /* 0x000fe40000000a00 */
[----:B------:R-:W3:Y:S01]  /*eb00*/  LDL.LU R19, [R1+0x80] ;  /* 0x0000800001137983 */ /* 0x000ee20000300800 */
[----:B------:R-:W-:Y:S01]  /*eb10*/  IMAD.U32 R0, RZ, RZ, UR16 ;  /* 0x00000010ff007e24 */ /* 0x000fe2000f8e00ff */
[----:B------:R0:W-:Y:S01]  /*eb20*/  SYNCS.ARRIVE.TRANS64.A1T0 RZ, [R3+UR28], RZ ;  /* 0x000000ff03ff79a7 */ /* 0x0001e2000810001c */
[----:B------:R-:W-:Y:S02]  /*eb30*/  IMAD.U32 R2, RZ, RZ, UR16 ;  /* 0x00000010ff027e24 */ /* 0x000fe4000f8e00ff */
[----:B------:R-:W-:Y:S02]  /*eb40*/  IMAD.MOV.U32 R4, RZ, RZ, -0x1 ;  /* 0xffffffffff047424 */ /* 0x000fe400078e00ff */
[----:B0-----:R-:W-:Y:S01]  /*eb50*/  IMAD.U32 R3, RZ, RZ, UR13 ;  /* 0x0000000dff037e24 */ /* 0x001fe2000f8e00ff */
[----:B---3--:R-:W-:-:S02]  /*eb60*/  LEA R19, P0, R0, R19, 0x1 ;  /* 0x0000001300137211 */ /* 0x008fc400078008ff */
[----:B------:R-:W-:Y:S02]  /*eb70*/  PRMT R0, RZ, 0x7610, R0 ;  /* 0x00007610ff007816 */ /* 0x000fe40000000000 */
[----:B--2---:R-:W-:Y:S01]  /*eb80*/  LEA.HI.X R22, R2, R22, R3, 0x1, P0 ;  /* 0x0000001602167211 */ /* 0x004fe200000f0c03 */
[----:B------:R-:W-:Y:S01]  /*eb90*/  IMAD.MOV.U32 R2, RZ, RZ, -0x1 ;  /* 0xffffffffff027424 */ /* 0x000fe200078e00ff */
[----:B------:R0:W-:Y:S01]  /*eba0*/  STL [R1+0x80], R19 ;  /* 0x0000801301007387 */ /* 0x0001e20000100800 */
[----:B------:R-:W-:Y:S01]  /*ebb0*/  IMAD.MOV.U32 R3, RZ, RZ, -0x1 ;  /* 0xffffffffff037424 */ /* 0x000fe200078e00ff */
[----:B------:R-:W-:Y:S02]  /*ebc0*/  ISETP.GE.U32.AND P0, PT, R19, UR6, PT ;  /* 0x0000000613007c0c */ /* 0x000fe4000bf06070 */
[----:B------:R0:W-:Y:S02]  /*ebd0*/  STL [R1+0x7c], R22 ;  /* 0x00007c1601007387 */ /* 0x0001e40000100800 */
[----:B------:R-:W-:-:S02]  /*ebe0*/  ISETP.GE.U32.AND.EX P0, PT, R22, UR7, PT, P0 ;  /* 0x0000000716007c0c */ /* 0x000fc4000bf06100 */
[----:B------:R0:W-:Y:S04]  /*ebf0*/  STL [R1+0x84], R4 ;  /* 0x0000840401007387 */ /* 0x0001e80000100800 */
[----:B------:R0:W-:Y:S04]  /*ec00*/  STL [R1+0x74], R2 ;  /* 0x0000740201007387 */ /* 0x0001e80000100800 */
[----:B------:R0:W-:Y:S03]  /*ec10*/  STL [R1+0x88], R3 ;  /* 0x0000880301007387 */ /* 0x0001e60000100800 */
[----:B------:R-:W-:Y:S05]  /*ec20*/  @P0 BRA `(.L_x_298) ;  /* 0x0000000400740947 */ /* 0x000fea0003800000 */
[----:B------:R-:W2:Y:S01]  /*ec30*/  S2R R14, SR_CTAID.X ;  /* 0x00000000000e7919 */ /* 0x000ea20000002500 */
[----:B------:R-:W3:Y:S01]  /*ec40*/  LDC.64 R8, c[0x0][0x628] ;  /* 0x00018a00ff087b82 */ /* 0x000ee20000000a00 */
[----:B------:R-:W-:Y:S01]  /*ec50*/  ULDC UR6, c[0x0][0x150] ;  /* 0x0000540000067ab9 */ /* 0x000fe20000000800 */
[----:B------:R-:W-:Y:S01]  /*ec60*/  IMAD.MOV.U32 R6, RZ, RZ, R19 ;  /* 0x000000ffff067224 */ /* 0x000fe200078e0013 */
[----:B------:R-:W0:Y:S01]  /*ec70*/  S2R R16, SR_CTAID.Y ;  /* 0x0000000000107919 */ /* 0x000e220000002600 */
[----:B------:R-:W-:-:S04]  /*ec80*/  IMAD.MOV.U32 R7, RZ, RZ, R22 ;  /* 0x000000ffff077224 */ /* 0x000fc800078e0016 */
[----:B------:R-:W0:Y:S08]  /*ec90*/  LDC R17, c[0x0][0x144] ;  /* 0x00005100ff117b82 */ /* 0x000e300000000800 */
[----:B------:R-:W0:Y:S08]  /*eca0*/  LDC R10, c[0x0][0x630] ;  /* 0x00018c00ff0a7b82 */ /* 0x000e300000000800 */
[----:B------:R-:W0:Y:S01]  /*ecb0*/  LDC.64 R12, c[0x0][0x620] ;  /* 0x00018800ff0c7b82 */ /* 0x000e220000000a00 */
[----:B---3--:R-:W-:-:S04]  /*ecc0*/  ISETP.NE.U32.AND P0, PT, R8, RZ, PT ;  /* 0x000000ff0800720c */ /* 0x008fc80003f05070 */
[----:B------:R-:W-:Y:S02]  /*ecd0*/  ISETP.NE.AND.EX P0, PT, R9, RZ, PT, P0 ;  /* 0x000000ff0900720c */ /* 0x000fe40003f05300 */
[----:B--2---:R-:W-:-:S05]  /*ece0*/  I2FP.F32.U32 R0, R14 ;  /* 0x0000000e00007245 */ /* 0x004fca0000201000 */
[----:B------:R-:W-:-:S04]  /*ecf0*/  FMUL R0, R0, UR6 ;  /* 0x0000000600007c20 */ /* 0x000fc80008400000 */
[----:B------:R2:W3:Y:S02]  /*ed00*/  F2I.U32.TRUNC.NTZ R15, R0 ;  /* 0x00000000000f7305 */ /* 0x0004e4000020f000 */
[----:B------:R-:W-:Y:S05]  /*ed10*/  @!P0 BRA `(.L_x_299) ;  /* 0x0000000000288947 */ /* 0x000fea0003800000 */
[----:B--2---:R-:W2:Y:S02]  /*ed20*/  LDC R0, c[0x0][0x634] ;  /* 0x00018d00ff007b82 */ /* 0x004ea40000000800 */
[----:B--2---:R-:W-:-:S05]  /*ed30*/  IADD3 R7, P0, R19, R0, RZ ;  /* 0x0000000013077210 */ /* 0x004fca0007f1e0ff */
[----:B------:R-:W-:-:S04]  /*ed40*/  IMAD.X R11, RZ, RZ, R22, P0 ;  /* 0x000000ffff0b7224 */ /* 0x000fc800000e0616 */
[----:B0-----:R-:W-:-:S04]  /*ed50*/  IMAD.WIDE.U32 R2, R11, R8, RZ ;  /* 0x000000080b027225 */ /* 0x001fc800078e00ff */
[----:B------:R-:W-:-:S04]  /*ed60*/  IMAD.WIDE.U32 R4, P0, R7, R9, R2 ;  /* 0x0000000907047225 */ /* 0x000fc80007800002 */
[----:B------:R-:W-:-:S04]  /*ed70*/  IMAD.WIDE.U32 R2, R7, R8, RZ ;  /* 0x0000000807027225 */ /* 0x000fc800078e00ff */
[----:B------:R-:W-:Y:S01]  /*ed80*/  IMAD.X R7, RZ, RZ, RZ, P0 ;  /* 0x000000ffff077224 */ /* 0x000fe200000e06ff */
[----:B------:R-:W-:Y:S01]  /*ed90*/  IADD3 RZ, P0, R3, R4, RZ ;  /* 0x0000000403ff7210 */ /* 0x000fe20007f1e0ff */
[----:B------:R-:W-:-:S04]  /*eda0*/  IMAD.MOV.U32 R6, RZ, RZ, R5 ;  /* 0x000000ffff067224 */ /* 0x000fc800078e0005 */
[----:B------:R-:W-:-:S08]  /*edb0*/  IMAD.WIDE.U32.X R6, R11, R9, R6, P0 ;  /* 0x000000090b067225 */ /* 0x000fd000000e0406 */
.L_x_299:
[-CC-:B0-----:R-:W-:Y:S01]  /*edc0*/  SHF.R.U64 R11, R6, R10.reuse, R7.reuse ;  /* 0x0000000a060b7219 */ /* 0x181fe20000001207 */
[----:B------:R-:W0:Y:S01]  /*edd0*/  LDC.64 R20, c[0x0][0x640] ;  /* 0x00019000ff147b82 */ /* 0x000e220000000a00 */
[----:B--2---:R-:W-:Y:S01]  /*ede0*/  SHF.R.U32.HI R0, RZ, R10, R7 ;  /* 0x0000000aff007219 */ /* 0x004fe20000011607 */
[----:B------:R-:W-:Y:S01]  /*edf0*/  IMAD.MOV.U32 R2, RZ, RZ, R19 ;  /* 0x000000ffff027224 */ /* 0x000fe200078e0013 */
[----:B------:R-:W-:Y:S01]  /*ee00*/  IADD3 R5, P0, RZ, -R11, RZ ;  /* 0x8000000bff057210 */ /* 0x000fe20007f1e0ff */
[----:B---3--:R-:W-:Y:S01]  /*ee10*/  IMAD.MOV R15, RZ, RZ, -R15 ;  /* 0x000000ffff0f7224 */ /* 0x008fe200078e0a0f */
[----:B------:R-:W-:Y:S01]  /*ee20*/  ULDC UR6, c[0x0][0x154] ;  /* 0x0000550000067ab9 */ /* 0x000fe20000000800 */
[----:B------:R-:W-:Y:S02]  /*ee30*/  IMAD.MOV.U32 R7, RZ, RZ, 0x1 ;  /* 0x00000001ff077424 */ /* 0x000fe400078e00ff */
[----:B------:R-:W2:Y:S01]  /*ee40*/  LDC R4, c[0x0][0x618] ;  /* 0x00018600ff047b82 */ /* 0x000ea20000000800 */
[----:B------:R-:W-:-:S02]  /*ee50*/  IMAD.X R3, RZ, RZ, ~R0, P0 ;  /* 0x000000ffff037224 */ /* 0x000fc400000e0e00 */
[----:B------:R-:W-:Y:S02]  /*ee60*/  IMAD R17, R17, R15, R14 ;  /* 0x0000000f11117224 */ /* 0x000fe400078e020e */
[-C--:B------:R-:W-:Y:S02]  /*ee70*/  IMAD R0, R3, R12.reuse, RZ ;  /* 0x0000000c03007224 */ /* 0x080fe400078e02ff */
[----:B------:R-:W-:Y:S01]  /*ee80*/  IMAD.MOV.U32 R3, RZ, RZ, R22 ;  /* 0x000000ffff037224 */ /* 0x000fe200078e0016 */
[----:B------:R-:W3:Y:S01]  /*ee90*/  LDC R6, c[0x0][0x608] ;  /* 0x00018200ff067b82 */ /* 0x000ee20000000800 */
[----:B------:R-:W-:-:S04]  /*eea0*/  IMAD.WIDE.U32 R2, R5, R12, R2 ;  /* 0x0000000c05027225 */ /* 0x000fc800078e0002 */
[----:B------:R-:W-:-:S03]  /*eeb0*/  IMAD R5, R5, R13, R0 ;  /* 0x0000000d05057224 */ /* 0x000fc600078e0200 */
[----:B------:R-:W5:Y:S01]  /*eec0*/  LDC R18, c[0x0][0x658] ;  /* 0x00019600ff127b82 */ /* 0x000f620000000800 */
[----:B------:R-:W-:Y:S01]  /*eed0*/  I2FP.F32.U32 R0, R16 ;  /* 0x0000001000007245 */ /* 0x000fe20000201000 */
[----:B------:R-:W-:Y:S01]  /*eee0*/  IMAD.IADD R3, R3, 0x1, R5 ;  /* 0x0000000103037824 */ /* 0x000fe200078e0205 */
[----:B0-----:R-:W-:Y:S01]  /*eef0*/  ISETP.NE.U32.AND P0, PT, R20, RZ, PT ;  /* 0x000000ff1400720c */ /* 0x001fe20003f05070 */
[----:B------:R-:W-:Y:S02]  /*ef00*/  IMAD.MOV.U32 R5, RZ, RZ, -0x1 ;  /* 0xffffffffff057424 */ /* 0x000fe400078e00ff */
[----:B------:R-:W-:Y:S02]  /*ef10*/  FMUL R0, R0, UR6 ;  /* 0x0000000600007c20 */ /* 0x000fe40008400000 */
[----:B------:R-:W0:Y:S01]  /*ef20*/  LDC R15, c[0x0][0x148] ;  /* 0x00005200ff0f7b82 */ /* 0x000e220000000800 */
[----:B--2---:R-:W-:Y:S01]  /*ef30*/  SHF.R.U64 R10, R2, R4, R3 ;  /* 0x00000004020a7219 */ /* 0x004fe20000001203 */
[----:B------:R2:W0:Y:S01]  /*ef40*/  F2I.U32.TRUNC.NTZ R13, R0 ;  /* 0x00000000000d7305 */ /* 0x000422000020f000 */
[----:B------:R-:W-:-:S02]  /*ef50*/  ISETP.NE.AND.EX P0, PT, R21, RZ, PT, P0 ;  /* 0x000000ff1500720c */ /* 0x000fc40003f05300 */
[----:B------:R-:W-:-:S03]  /*ef60*/  SHF.R.U32.HI R3, RZ, R4, R3 ;  /* 0x00000004ff037219 */ /* 0x000fc60000011603 */
[----:B------:R-:W0:Y:S01]  /*ef70*/  LDC R14, c[0x0][0x600] ;  /* 0x00018000ff0e7b82 */ /* 0x000e220000000800 */
[-CC-:B---3--:R-:W-:Y:S02]  /*ef80*/  SHF.R.U64 R8, R10, R6.reuse, R3.reuse ;  /* 0x000000060a087219 */ /* 0x188fe40000001203 */
[----:B------:R-:W-:-:S05]  /*ef90*/  SHF.R.U32.HI R3, RZ, R6, R3 ;  /* 0x00000006ff037219 */ /* 0x000fca0000011603 */
[----:B------:R-:W3:Y:S01]  /*efa0*/  LDC R22, c[0x0][0x648] ;  /* 0x00019200ff167b82 */ /* 0x000ee20000000800 */
[-CC-:B-----5:R-:W-:Y:S02]  /*efb0*/  SHF.R.U64 R12, R8, R18.reuse, R3.reuse ;  /* 0x00000012080c7219 */ /* 0x1a0fe40000001203 */
[-C--:B------:R-:W-:Y:S02]  /*efc0*/  SHF.L.U32 R5, R5, R18.reuse, RZ ;  /* 0x0000001205057219 */ /* 0x080fe400000006ff */
[-C--:B------:R-:W-:Y:S01]  /*efd0*/  SHF.R.U32.HI R3, RZ, R18.reuse, R3 ;  /* 0x00000012ff037219 */ /* 0x080fe20000011603 */
[----:B------:R-:W-:Y:S01]  /*efe0*/  IMAD.MOV.U32 R2, RZ, RZ, R12 ;  /* 0x000000ffff027224 */ /* 0x000fe200078e000c */
[----:B------:R-:W-:Y:S01]  /*eff0*/  SHF.L.U32 R18, R7, R18, RZ ;  /* 0x0000001207127219 */ /* 0x000fe200000006ff */
[----:B------:R-:W0:Y:S01]  /*f000*/  LDC R23, c[0x0][0x638] ;  /* 0x00018e00ff177b82 */ /* 0x000e220000000800 */
[----:B------:R-:W-:-:S07]  /*f010*/  LOP3.LUT R19, RZ, R5, RZ, 0x33, !PT ;  /* 0x00000005ff137212 */ /* 0x000fce00078e33ff */
[----:B------:R-:W0:Y:S01]  /*f020*/  LDC R24, c[0x0][0x610] ;  /* 0x00018400ff187b82 */ /* 0x000e220000000800 */
[----:B--2---:R-:W-:Y:S05]  /*f030*/  @!P0 BRA `(.L_x_300) ;  /* 0x0000000000288947 */ /* 0x004fea0003800000 */
        /* <DEDUP_REMOVED lines=10> */
.L_x_300:
[----:B---3--:R-:W-:Y:S01]  /*f0e0*/  SHF.R.U64 R0, R2, R22, R3 ;  /* 0x0000001602007219 */ /* 0x008fe20000001203 */
[----:B0-----:R-:W-:Y:S01]  /*f0f0*/  VIADD R7, R14, 0xffffffff ;  /* 0xffffffff0e077836 */ /* 0x001fe20000000000 */
[----:B------:R-:W-:Y:S01]  /*f100*/  LOP3.LUT R5, R8, R19, RZ, 0xc0, !PT ;  /* 0x0000001308057212 */ /* 0x000fe200078ec0ff */
[----:B------:R-:W-:Y:S02]  /*f110*/  IMAD.MOV R13, RZ, RZ, -R13 ;  /* 0x000000ffff0d7224 */ /* 0x000fe400078e0a0d */
[----:B------:R-:W-:Y:S02]  /*f120*/  IMAD.MOV R3, RZ, RZ, -R0 ;  /* 0x000000ffff037224 */ /* 0x000fe400078e0a00 */
[----:B------:R-:W-:Y:S01]  /*f130*/  IMAD R2, R18, R0, R5 ;  /* 0x0000000012027224 */ /* 0x000fe200078e0205 */
[----:B------:R-:W-:Y:S01]  /*f140*/  LOP3.LUT R5, R10, R7, RZ, 0xc0, !PT ;  /* 0x000000070a057212 */ /* 0x000fe200078ec0ff */
[----:B------:R-:W-:Y:S02]  /*f150*/  @P2 IMAD R17, R15, R13, R16 ;  /* 0x0000000d0f112224 */ /* 0x000fe400078e0210 */
[----:B------:R-:W-:-:S02]  /*f160*/  IMAD R0, R3, R23, R12 ;  /* 0x0000001703007224 */ /* 0x000fc400078e020c */
[----:B------:R-:W-:Y:S02]  /*f170*/  IMAD.MOV.U32 R4, RZ, RZ, 0x1 ;  /* 0x00000001ff047424 */ /* 0x000fe400078e00ff */
[----:B------:R-:W-:Y:S02]  /*f180*/  IMAD R2, R2, R24, R17 ;  /* 0x0000001802027224 */ /* 0x000fe400078e0211 */
[----:B------:R-:W-:Y:S01]  /*f190*/  IMAD R3, R0, R14, R5 ;  /* 0x0000000e00037224 */ /* 0x000fe200078e0205 */
[----:B------:R-:W-:-:S04]  /*f1a0*/  PRMT R0, R4, 0x7610, R0 ;  /* 0x0000761004007816 */ /* 0x000fc80000000000 */
[----:B------:R-:W-:Y:S02]  /*f1b0*/  SEL R4, R3, R2, !P2 ;  /* 0x0000000203047207 */ /* 0x000fe40005000000 */
[----:B------:R-:W-:-:S03]  /*f1c0*/  SEL R2, R2, R3, !P2 ;  /* 0x0000000302027207 */ /* 0x000fc60005000000 */
[----:B------:R2:W-:Y:S04]  /*f1d0*/  STL [R1+0x88], R4 ;  /* 0x0000880401007387 */ /* 0x0005e80000100800 */
[----:B------:R2:W-:Y:S04]  /*f1e0*/  STL [R1+0x74], R11 ;  /* 0x0000740b01007387 */ /* 0x0005e80000100800 */
[----:B------:R2:W-:Y:S02]  /*f1f0*/  STL [R1+0x84], R2 ;  /* 0x0000840201007387 */ /* 0x0005e40000100800 */
.L_x_298:
[----:B------:R-:W-:Y:S01]  /*f200*/  LOP3.LUT P0, RZ, R0, 0xff, RZ, 0xc0, !PT ;  /* 0x000000ff00ff7812 */ /* 0x000fe2000780c0ff */
[----:B------:R-:W-:-:S12]  /*f210*/  ULOP3.LUT UR27, UR27, 0x1, URZ, 0x3c, !UPT ;  /* 0x000000011b1b7892 */ /* 0x000fd8000f8e3c3f */
[----:B------:R-:W-:Y:S05]  /*f220*/  @P0 BRA `(.L_x_301) ;  /* 0xffffff2400600947 */ /* 0x000fea000383ffff */
[----:B------:R-:W-:Y:S05]  /*f230*/  EXIT ;  /* 0x000000000000794d */ /* 0x000fea0003800000 */
.L_x_17:
[----:B------:R-:W-:-:S08]  /*f240*/  ISETP.NE.AND P0, PT, RZ, UR6, PT ;  /* 0x00000006ff007c0c */ /* 0x000fd0000bf05270 */
[----:B0123--:R-:W0:-:S00]  /*f250*/  USETMAXREG.DEALLOC.CTAPOOL 0x28 ;  /* 0x00000028000079c8 */ /* 0x00fe0000080e0500 */
[----:B------:R-:W-:Y:S05]  /*f260*/  @P0 EXIT ;  /* 0x000000000000094d */ /* 0x000fea0003800000 */
[----:B0-----:R-:W-:Y:S01]  /*f270*/  LOP3.LUT P0, RZ, R0, 0xff, RZ, 0xc0, !PT ;  /* 0x000000ff00ff7812 */ /* 0x001fe2000780c0ff */
[----:B------:R-:W-:Y:S02]  /*f280*/  IMAD.MOV.U32 R0, RZ, RZ, 0x1 ;  /* 0x00000001ff007424 */ /* 0x000fe400078e00ff */
[----:B------:R-:W-:-:S10]  /*f290*/  IMAD.MOV.U32 R10, RZ, RZ, RZ ;  /* 0x000000ffff0a7224 */ /* 0x000fd400078e00ff */
[----:B------:R-:W-:Y:S05]  /*f2a0*/  @!P0 BRA `(.L_x_302) ;  /* 0x0000000c00608947 */ /* 0x000fea0003800000 */
[----:B------:R-:W0:Y:S01]  /*f2b0*/  S2R R8, SR_CgaCtaId ;  /* 0x0000000000087919 */ /* 0x000e220000008800 */
[----:B------:R-:W-:Y:S01]  /*f2c0*/  LOP3.LUT P0, RZ, R3, 0x1f, RZ, 0xc0, !PT ;  /* 0x0000001f03ff7812 */ /* 0x000fe2000780c0ff */
[----:B------:R-:W-:Y:S01]  /*f2d0*/  ULDC UR5, c[0x0][0x658] ;  /* 0x0001960000057ab9 */ /* 0x000fe20000000800 */
[----:B------:R-:W-:Y:S01]  /*f2e0*/  UMOV UR6, 0xffffffff ;  /* 0xffffffff00067882 */ /* 0x000fe20000000000 */
[----:B------:R-:W-:Y:S01]  /*f2f0*/  BSSY B0, `(.L_x_302) ;  /* 0x00000d3000007945 */ /* 0x000fe20003800000 */
[----:B------:R-:W-:Y:S01]  /*f300*/  USHF.L.U32 UR6, UR6, UR5, URZ ;  /* 0x0000000506067299 */ /* 0x000fe2000800063f */
[C---:B------:R-:W-:Y:S01]  /*f310*/  ISETP.NE.AND P3, PT, R2.reuse, RZ, PT ;  /* 0x000000ff0200720c */ /* 0x040fe20003f65270 */
[----:B------:R-:W-:Y:S01]  /*f320*/  IMAD.MOV.U32 R11, RZ, RZ, 0x1 ;  /* 0x00000001ff0b7424 */ /* 0x000fe200078e00ff */
[----:B------:R-:W-:Y:S01]  /*f330*/  ISETP.NE.OR P0, PT, R2, RZ, !P0 ;  /* 0x000000ff0200720c */ /* 0x000fe20004705670 */
[----:B------:R-:W-:Y:S01]  /*f340*/  IMAD.MOV.U32 R0, RZ, RZ, 0x1 ;  /* 0x00000001ff007424 */ /* 0x000fe200078e00ff */
[----:B------:R-:W-:Y:S01]  /*f350*/  ULDC UR4, c[0x0][0x600] ;  /* 0x0001800000047ab9 */ /* 0x000fe20000000800 */
[----:B------:R-:W-:Y:S01]  /*f360*/  IMAD.MOV.U32 R10, RZ, RZ, RZ ;  /* 0x000000ffff0a7224 */ /* 0x000fe200078e00ff */
[----:B------:R-:W-:Y:S01]  /*f370*/  UMOV UR7, 0x1 ;  /* 0x0000000100077882 */ /* 0x000fe20000000000 */
[----:B------:R-:W-:-:S02]  /*f380*/  UIADD3 UR26, UR14, 0x1, URZ ;  /* 0x000000010e1a7890 */ /* 0x000fc4000fffe03f */
[----:B------:R-:W-:Y:S02]  /*f390*/  ULOP3.LUT UR27, UR15, 0x2, URZ, 0xfc, !UPT ;  /* 0x000000020f1b7892 */ /* 0x000fe4000f8efc3f */
[----:B------:R-:W-:Y:S02]  /*f3a0*/  UIADD3 UR4, UR4, -0x1, URZ ;  /* 0xffffffff04047890 */ /* 0x000fe4000fffe03f */
[----:B------:R-:W-:Y:S02]  /*f3b0*/  USHF.L.U32 UR22, UR7, UR5, URZ ;  /* 0x0000000507167299 */ /* 0x000fe4000800063f */
[----:B------:R-:W-:Y:S01]  /*f3c0*/  ULOP3.LUT UR21, URZ, UR6, URZ, 0x33, !UPT ;  /* 0x000000063f157292 */ /* 0x000fe2000f8e333f */
[----:B------:R-:W-:Y:S01]  /*f3d0*/  ULDC.64 UR24, c[0x0][0x198] ;  /* 0x0000660000187ab9 */ /* 0x000fe20000000a00 */
[C---:B0-----:R-:W-:Y:S02]  /*f3e0*/  IMAD.SHL.U32 R9, R8.reuse, 0x80, RZ ;  /* 0x0000008008097824 */ /* 0x041fe400078e00ff */
[----:B------:R-:W-:-:S03]  /*f3f0*/  IMAD.SHL.U32 R8, R8, 0x4000, RZ ;  /* 0x0000400008087824 */ /* 0x000fc600078e00ff */
[----:B------:R-:W-:Y:S02]  /*f400*/  LOP3.LUT R9, R9, 0x80, RZ, 0xc0, !PT ;  /* 0x0000008009097812 */ /* 0x000fe400078ec0ff */
[----:B------:R-:W-:-:S07]  /*f410*/  LOP3.LUT R8, R8, 0x4000, RZ, 0xc0, !PT ;  /* 0x0000400008087812 */ /* 0x000fce00078ec0ff */
.L_x_314:
[----:B------:R-:W-:-:S03]  /*f420*/  UMOV UR5, 0xffffffff ;  /* 0xffffffff00057882 */ /* 0x000fc60000000000 */
[----:B01----:R-:W-:Y:S05]  /*f430*/  BRA.DIV UR5, `(.L_x_303) ;  /* 0x0000001205047947 */ /* 0x003fea000b800000 */
[----:B------:R-:W-:-:S13]  /*f440*/  ELECT P1, URZ, PT ;  /* 0x00000000003f782f */ /* 0x000fda0003820000 */
.L_x_326:
[----:B------:R-:W0:Y:S01]  /*f450*/  LDC R2, c[0x0][0x28c] ;  /* 0x0000a300ff027b82 */ /* 0x000e220000000800 */
[----:B------:R-:W-:Y:S01]  /*f460*/  BSSY B1, `(.L_x_304) ;  /* 0x000003d000017945 */ /* 0x000fe20003800000 */
[----:B0-----:R-:W-:-:S13]  /*f470*/  ISETP.LT.OR P1, PT, R2, 0x1, !P1 ;  /* 0x000000010200780c */ /* 0x001fda0004f21670 */
[----:B------:R-:W-:Y:S05]  /*f480*/  @P1 BRA `(.L_x_305) ;  /* 0x0000000000e81947 */ /* 0x000fea0003800000 */
[----:B------:R-:W2:Y:S04]  /*f490*/  LDL.LU R4, [R1+0x88] ;  /* 0x0000880001047983 */ /* 0x000ea80000300800 */
[----:B------:R-:W3:Y:S01]  /*f4a0*/  LDL.LU R3, [R1+0x84] ;  /* 0x0000840001037983 */ /* 0x000ee20000300800 */
[----:B------:R-:W-:Y:S02]  /*f4b0*/  IMAD.MOV.U32 R14, RZ, RZ, RZ ;  /* 0x000000ffff0e7224 */ /* 0x000fe400078e00ff */
[----:B------:R-:W-:Y:S02]  /*f4c0*/  IMAD.U32 R15, RZ, RZ, UR26 ;  /* 0x0000001aff0f7e24 */ /* 0x000fe4000f8e00ff */
[----:B------:R-:W-:Y:S02]  /*f4d0*/  IMAD.MOV.U32 R2, RZ, RZ, R0 ;  /* 0x000000ffff027224 */ /* 0x000fe400078e0000 */
[----:B--2---:R-:W-:-:S02]  /*f4e0*/  IMAD R6, R4, 0x100, R9 ;  /* 0x0000010004067824 */ /* 0x004fc400078e0209 */
[----:B---3--:R-:W-:Y:S02]  /*f4f0*/  IMAD.SHL.U32 R7, R3, 0x40, RZ ;  /* 0x0000004003077824 */ /* 0x008fe400078e00ff */
[----:B------:R-:W-:-:S07]  /*f500*/  IMAD.MOV.U32 R3, RZ, RZ, R10 ;  /* 0x000000ffff037224 */ /* 0x000fce00078e000a */
.L_x_309:
[----:B------:R-:W0:Y:S01]  /*f510*/  S2R R5, SR_CgaCtaId ;  /* 0x0000000000057919 */ /* 0x000e220000008800 */
[----:B------:R-:W-:-:S04]  /*f520*/  MOV R4, 0x400 ;  /* 0x0000040000047802 */ /* 0x000fc80000000f00 */
[----:B0-----:R-:W-:Y:S02]  /*f530*/  LEA R12, R5, R4, 0x18 ;  /* 0x00000004050c7211 */ /* 0x001fe400078ec0ff */
[----:B------:R-:W-:Y:S01]  /*f540*/  SHF.L.U32 R4, R2, 0x1f, RZ ;  /* 0x0000001f02047819 */ /* 0x000fe200000006ff */
[----:B------:R-:W0:Y:S02]  /*f550*/  @!P3 LDC R5, c[0x0][0x500] ;  /* 0x00014000ff05bb82 */ /* 0x000e240000000800 */
[----:B------:R-:W-:-:S04]  /*f560*/  IMAD R13, R3, 0x8, R12 ;  /* 0x00000008030d7824 */ /* 0x000fc800078e020c */
[----:B------:R-:W1:Y:S02]  /*f570*/  SYNCS.PHASECHK.TRANS64.TRYWAIT P1, [R13+URZ+0x18], R4 ;  /* 0x000018040d0075a7 */ /* 0x000e64000802017f */
[----:B-1----:R-:W-:Y:S05]  /*f580*/  @!P1 BRA `(.L_x_306) ;  /* 0x0000000c00d09947 */ /* 0x002fea0003800000 */
.L_x_327:
[----:B------:R-:W-:Y:S01]  /*f590*/  UPRMT UR5, UR27, 0x9910, URZ ;  /* 0x000099101b057896 */ /* 0x000fe2000800003f */
[----:B0-----:R0:W-:Y:S03]  /*f5a0*/  @!P3 SYNCS.ARRIVE.TRANS64 RZ, [R13+URZ], R5 ;  /* 0x000000050dffb9a7 */ /* 0x0011e6000800003f */
[----:B------:R-:W-:-:S06]  /*f5b0*/  UISETP.NE.AND UP0, UPT, UR5, 0x2, UPT ;  /* 0x000000020500788c */ /* 0x000fcc000bf05270 */
[----:B------:R-:W-:-:S13]  /*f5c0*/  PLOP3.LUT P1, PT, PT, PT, UP0, 0x80, 0x0 ;  /* 0x000000000000781c */ /* 0x000fda0003f2f008 */
[----:B0-----:R-:W-:Y:S05]  /*f5d0*/  @P1 BRA `(.L_x_307) ;  /* 0x0000000000041947 */ /* 0x001fea0003800000 */
[----:B------:R-:W-:Y:S01]  /*f5e0*/  BPT.TRAP 0x1 ;  /* 0x000000040000795c */ /* 0x000fe20000300000 */
.L_x_307:
[----:B------:R-:W-:Y:S05]  /*f5f0*/  @P0 BRA `(.L_x_308) ;  /* 0x0000000000040947 */ /* 0x000fea0003800000 */
[----:B------:R-:W-:Y:S01]  /*f600*/  BPT.TRAP 0x1 ;  /* 0x000000040000795c */ /* 0x000fe20000300000 */
.L_x_308:
[----:B------:R-:W2:Y:S01]  /*f610*/  LDL R16, [R1+0x74] ;  /* 0x0000740001107983 */ /* 0x000ea20000100800 */
[C---:B-1----:R-:W-:Y:S01]  /*f620*/  IMAD R4, R3.reuse, 0x2000, R12 ;  /* 0x0000200003047824 */ /* 0x042fe200078e020c */
[----:B------:R-:W-:Y:S01]  /*f630*/  R2UR UR20, R12 ;  /* 0x000000000c1472ca */ /* 0x000fe200000e0000 */
[----:B------:R-:W-:Y:S01]  /*f640*/  IMAD R5, R3, 0x8000, R8 ;  /* 0x0000800003057824 */ /* 0x000fe200078e0208 */
[----:B------:R-:W-:Y:S01]  /*f650*/  R2UR UR9, R13 ;  /* 0x000000000d0972ca */ /* 0x000fe200000e0000 */
[----:B------:R-:W-:Y:S01]  /*f660*/  VIADD R15, R15, 0xffffffff ;  /* 0xffffffff0f0f7836 */ /* 0x000fe20000000000 */
[----:B------:R-:W-:Y:S01]  /*f670*/  R2UR UR5, R4 ;  /* 0x00000000040572ca */ /* 0x000fe200000e0000 */
[----:B------:R-:W-:Y:S01]  /*f680*/  UIADD3 UR6, UP0, UR24, 0xf0, URZ ;  /* 0x000000f018067890 */ /* 0x000fe2000ff1e03f */
[----:B------:R-:W-:Y:S01]  /*f690*/  R2UR UR8, R5 ;  /* 0x00000000050872ca */ /* 0x000fe200000e0000 */
[----:B------:R-:W-:Y:S01]  /*f6a0*/  UIADD3 UR28, UP1, UR24, 0x1f0, URZ ;  /* 0x000001f0181c7890 */ /* 0x000fe2000ff3e03f */
[----:B------:R-:W-:Y:S01]  /*f6b0*/  R2UR UR11, R7 ;  /* 0x00000000070b72ca */ /* 0x000fe200000e0000 */
[----:B------:R-:W-:Y:S01]  /*f6c0*/  UIADD3.X UR7, URZ, UR25, URZ, UP0, !UPT ;  /* 0x000000193f077290 */ /* 0x000fe200087fe43f */
[----:B------:R-:W-:Y:S01]  /*f6d0*/  R2UR UR10, R14 ;  /* 0x000000000e0a72ca */ /* 0x000fe200000e0000 */
[----:B------:R-:W-:Y:S01]  /*f6e0*/  VIADD R3, R3, 0x1 ;  /* 0x0000000103037836 */ /* 0x000fe20000000000 */
[----:B------:R-:W-:Y:S01]  /*f6f0*/  R2UR UR23, R6 ;  /* 0x00000000061772ca */ /* 0x000fe200000e0000 */
[----:B------:R-:W-:Y:S01]  /*f700*/  UIADD3.X UR29, URZ, UR25, URZ, UP1, !UPT ;  /* 0x000000193f1d7290 */ /* 0x000fe20008ffe43f */
[----:B------:R-:W-:Y:S01]  /*f710*/  ISETP.GT.AND P4, PT, R15, 0x1, PT ;  /* 0x000000010f00780c */ /* 0x000fe20003f84270 */
[----:B------:R-:W-:Y:S01]  /*f720*/  UMOV UR18, 0x0 ;  /* 0x0000000000127882 */ /* 0x000fe20000000000 */
[----:B------:R-:W-:Y:S01]  /*f730*/  UMOV UR19, 0x10000000 ;  /* 0x1000000000137882 */ /* 0x000fe20000000000 */
[----:B------:R-:W-:Y:S01]  /*f740*/  UIADD3 UR5, UR5, 0x100, URZ ;  /* 0x0000010005057890 */ /* 0x000fe2000fffe03f */
[----:B------:R-:W-:Y:S01]  /*f750*/  ISETP.NE.AND P1, PT, R3, 0x3, PT ;  /* 0x000000030300780c */ /* 0x000fe20003f25270 */
[----:B------:R-:W-:Y:S01]  /*f760*/  UIADD3 UR20, UR20, 0x6100, UR8 ;  /* 0x0000610014147890 */ /* 0x000fe2000fffe008 */
[----:B------:R-:W-:Y:S01]  /*f770*/  VIADD R14, R14, 0x80 ;  /* 0x000000800e0e7836 */ /* 0x000fe20000000000 */
[----:B------:R-:W-:Y:S01]  /*f780*/  UMOV UR30, 0x30000 ;  /* 0x00030000001e7882 */ /* 0x000fe20000000000 */
[----:B------:R-:W-:-:S02]  /*f790*/  SEL R5, RZ, 0x1, P1 ;  /* 0x00000001ff057807 */ /* 0x000fc40000800000 */
[----:B------:R-:W-:Y:S01]  /*f7a0*/  UMOV UR8, UR5 ;  /* 0x0000000500087c82 */ /* 0x000fe20008000000 */
[----:B------:R-:W-:Y:S02]  /*f7b0*/  SEL R3, R3, RZ, P1 ;  /* 0x000000ff03037207 */ /* 0x000fe40000800000 */
[----:B------:R-:W-:Y:S02]  /*f7c0*/  LOP3.LUT R2, R2, R5, RZ, 0x3c, !PT ;  /* 0x0000000502027212 */ /* 0x000fe400078e3cff */
[----:B--2---:R-:W-:-:S13]  /*f7d0*/  R2UR UR12, R16 ;  /* 0x00000000100c72ca */ /* 0x004fda00000e0000 */
[----:B------:R0:W-:Y:S02]  /*f7e0*/  UTMALDG.3D [UR8], [UR6], desc[UR18] ;  /* 0x00001208060075b4 */ /* 0x0001e40008011000 */
[----:B0-----:R-:W-:Y:S01]  /*f7f0*/  UMOV UR11, UR23 ;  /* 0x00000017000b7c82 */ /* 0x001fe20008000000 */
[----:B------:R-:W-:Y:S02]  /*f800*/  UMOV UR8, UR20 ;  /* 0x0000001400087c82 */ /* 0x000fe40008000000 */
[----:B------:R0:W-:Y:S02]  /*f810*/  UTMALDG.3D.MULTICAST [UR8], [UR28], UR30, desc[UR18] ;  /* 0x000012081c0073b4 */ /* 0x0001e4000801181e */
[----:B0-----:R-:W-:Y:S05]  /*f820*/  @P4 BRA `(.L_x_309) ;  /* 0xfffffffc00384947 */ /* 0x001fea000383ffff */
.L_x_305:
[----:B------:R-:W-:Y:S05]  /*f830*/  BSYNC B1 ;  /* 0x0000000000017941 */ /* 0x000fea0003800000 */
.L_x_304:
[----:B------:R-:W2:Y:S01]  /*f840*/  LDL.LU R17, [R1+0x7c] ;  /* 0x00007c0001117983 */ /* 0x000ea20000300800 */
[----:B------:R-:W-:Y:S01]  /*f850*/  LOP3.LUT P5, RZ, R11, 0xff, RZ, 0xc0, !PT ;  /* 0x000000ff0bff7812 */ /* 0x000fe200078ac0ff */
[----:B------:R-:W-:Y:S01]  /*f860*/  VIADD R10, R10, UR14 ;  /* 0x0000000e0a0a7c36 */ /* 0x000fe20008000000 */
[----:B------:R-:W-:Y:S01]  /*f870*/  UISETP.GE.U32.AND UP0, UPT, UR14, 0x3, UPT ;  /* 0x000000030e00788c */ /* 0x000fe2000bf06070 */
[----:B------:R-:W3:Y:S01]  /*f880*/  LDL.LU R16, [R1+0x80] ;  /* 0x0000800001107983 */ /* 0x000ee20000300800 */
[----:B------:R-:W-:Y:S01]  /*f890*/  IMAD.U32 R5, RZ, RZ, UR14 ;  /* 0x0000000eff057e24 */ /* 0x000fe2000f8e00ff */
[----:B------:R-:W-:Y:S01]  /*f8a0*/  ULDC.64 UR6, c[0x0][0x650] ;  /* 0x0001940000067ab9 */ /* 0x000fe20000000a00 */
[----:B------:R-:W-:Y:S01]  /*f8b0*/  ISETP.GT.U32.AND P1, PT, R10, 0x2, PT ;  /* 0x000000020a00780c */ /* 0x000fe20003f24070 */
[----:B------:R-:W-:Y:S01]  /*f8c0*/  BSSY B1, `(.L_x_310) ;  /* 0x0000073000017945 */ /* 0x000fe20003800000 */
[----:B------:R-:W-:Y:S02]  /*f8d0*/  PLOP3.LUT P4, PT, PT, PT, UP0, 0x80, 0x0 ;  /* 0x000000000000781c */ /* 0x000fe40003f8f008 */
[----:B------:R-:W-:-:S02]  /*f8e0*/  ISETP.LT.U32.AND P1, PT, R5, 0x3, P1 ;  /* 0x000000030500780c */ /* 0x000fc40000f21070 */
[----:B------:R-:W-:Y:S01]  /*f8f0*/  PRMT R11, RZ, 0x7610, R11 ;  /* 0x00007610ff0b7816 */ /* 0x000fe2000000000b */
[----:B------:R-:W0:Y:S01]  /*f900*/  @P5 S2R R3, SR_CgaCtaId ;  /* 0x0000000000035919 */ /* 0x000e220000008800 */
[----:B------:R-:W-:-:S04]  /*f910*/  @P5 MOV R2, 0x400 ;  /* 0x0000040000025802 */ /* 0x000fc80000000f00 */
[----:B0-----:R-:W-:Y:S01]  /*f920*/  @P5 LEA R4, R3, R2, 0x18 ;  /* 0x0000000203045211 */ /* 0x001fe200078ec0ff */
[----:B------:R-:W-:-:S03]  /*f930*/  IMAD.WIDE.U32 R2, R10, -0x55555555, RZ ;  /* 0xaaaaaaab0a027825 */ /* 0x000fc600078e00ff */
[----:B------:R0:W-:Y:S02]  /*f940*/  @P5 SYNCS.ARRIVE.TRANS64.A1T0 RZ, [R4+URZ+0x68], RZ ;  /* 0x000068ff04ff59a7 */ /* 0x0001e4000810003f */
[----:B------:R-:W-:Y:S02]  /*f950*/  SHF.R.U32.HI R5, RZ, 0x1, R3 ;  /* 0x00000001ff057819 */ /* 0x000fe40000011603 */
[----:B------:R-:W-:Y:S02]  /*f960*/  SEL R3, RZ, 0x1, !P1 ;  /* 0x00000001ff037807 */ /* 0x000fe40004800000 */
[----:B------:R-:W-:Y:S01]  /*f970*/  PRMT R2, RZ, 0x7610, R2 ;  /* 0x00007610ff027816 */ /* 0x000fe20000000002 */
[----:B------:R-:W-:Y:S01]  /*f980*/  IMAD R10, R5, -0x3, R10 ;  /* 0xfffffffd050a7824 */ /* 0x000fe200078e020a */
[----:B------:R-:W-:Y:S01]  /*f990*/  LOP3.LUT R0, R0, R3, RZ, 0x3c, !PT ;  /* 0x0000000300007212 */ /* 0x000fe200078e3cff */
[----:B0-----:R-:W-:Y:S02]  /*f9a0*/  IMAD.MOV.U32 R4, RZ, RZ, -0x1 ;  /* 0xffffffffff047424 */ /* 0x001fe400078e00ff */
[----:B------:R-:W-:Y:S01]  /*f9b0*/  IMAD.MOV.U32 R3, RZ, RZ, -0x1 ;  /* 0xffffffffff037424 */ /* 0x000fe200078e00ff */
[----:B------:R-:W-:Y:S01]  /*f9c0*/  @P4 LOP3.LUT R0, R0, 0x1, R5, 0x78, !PT ;  /* 0x0000000100004812 */ /* 0x000fe200078e7805 */
[----:B------:R-:W-:Y:S01]  /*f9d0*/  IMAD.MOV.U32 R5, RZ, RZ, -0x1 ;  /* 0xffffffffff057424 */ /* 0x000fe200078e00ff */
[----:B---3--:R-:W-:-:S04]  /*f9e0*/  IADD3 R16, P5, R16, UR16, RZ ;  /* 0x0000001010107c10 */ /* 0x008fc8000ffbe0ff */
[----:B--2---:R-:W-:Y:S01]  /*f9f0*/  IADD3.X R17, R17, UR13, RZ, P5, !PT ;  /* 0x0000000d11117c10 */ /* 0x004fe2000affe4ff */
[----:B------:R0:W-:Y:S01]  /*fa00*/  STL [R1+0x80], R16 ;  /* 0x0000801001007387 */ /* 0x0001e20000100800 */
[----:B------:R-:W-:-:S03]  /*fa10*/  ISETP.GE.U32.AND P1, PT, R16, UR6, PT ;  /* 0x0000000610007c0c */ /* 0x000fc6000bf26070 */
[----:B------:R0:W-:Y:S01]  /*fa20*/  STL [R1+0x7c], R17 ;  /* 0x00007c1101007387 */ /* 0x0001e20000100800 */
[----:B------:R-:W-:-:S03]  /*fa30*/  ISETP.GE.U32.AND.EX P1, PT, R17, UR7, PT, P1 ;  /* 0x0000000711007c0c */ /* 0x000fc6000bf26110 */
[----:B------:R0:W-:Y:S04]  /*fa40*/  STL [R1+0x84], R5 ;  /* 0x0000840501007387 */ /* 0x0001e80000100800 */
[----:B------:R0:W-:Y:S04]  /*fa50*/  STL [R1+0x88], R4 ;  /* 0x0000880401007387 */ /* 0x0001e80000100800 */
[----:B------:R0:W-:Y:S02]  /*fa60*/  STL [R1+0x74], R3 ;  /* 0x0000740301007387 */ /* 0x0001e40000100800 */
[----:B------:R-:W-:Y:S05]  /*fa70*/  @P1 BRA `(.L_x_311) ;  /* 0x00000004005c1947 */ /* 0x000fea0003800000 */
[----:B------:R-:W-:Y:S01]  /*fa80*/  ULDC.64 UR6, c[0x0][0x628] ;  /* 0x00018a0000067ab9 */ /* 0x000fe20000000a00 */
[----:B------:R-:W1:Y:S01]  /*fa90*/  S2R R13, SR_CTAID.X ;  /* 0x00000000000d7919 */ /* 0x000e620000002500 */
[----:B------:R-:W-:Y:S01]  /*faa0*/  ISETP.NE.U32.AND P1, PT, RZ, UR6, PT ;  /* 0x00000006ff007c0c */ /* 0x000fe2000bf25070 */
[----:B------:R-:W-:Y:S01]  /*fab0*/  ULDC UR8, c[0x0][0x630] ;  /* 0x00018c0000087ab9 */ /* 0x000fe20000000800 */
[----:B------:R-:W-:Y:S01]  /*fac0*/  IMAD.MOV.U32 R2, RZ, RZ, R16 ;  /* 0x000000ffff027224 */ /* 0x000fe200078e0010 */
[----:B------:R-:W2:Y:S01]  /*fad0*/  S2R R12, SR_CTAID.Y ;  /* 0x00000000000c7919 */ /* 0x000ea20000002600 */
[----:B------:R-:W-:Y:S01]  /*fae0*/  ISETP.NE.AND.EX P1, PT, RZ, UR7, PT, P1 ;  /* 0x00000007ff007c0c */ /* 0x000fe2000bf25310 */
[----:B0-----:R-:W-:-:S12]  /*faf0*/  IMAD.MOV.U32 R3, RZ, RZ, R17 ;  /* 0x000000ffff037224 */ /* 0x001fd800078e0011 */
[----:B------:R-:W-:Y:S05]  /*fb00*/  @!P1 BRA `(.L_x_312) ;  /* 0x0000000000289947 */ /* 0x000fea0003800000 */
[----:B------:R-:W-:Y:S02]  /*fb10*/  ULDC UR5, c[0x0][0x634] ;  /* 0x00018d0000057ab9 */ /* 0x000fe40000000800 */
[----:B------:R-:W-:-:S05]  /*fb20*/  IADD3 R7, P1, R16, UR5, RZ ;  /* 0x0000000510077c10 */ /* 0x000fca000ff3e0ff */
[----:B------:R-:W-:-:S04]  /*fb30*/  IMAD.X R15, RZ, RZ, R17, P1 ;  /* 0x000000ffff0f7224 */ /* 0x000fc800008e0611 */
[----:B------:R-:W-:-:S04]  /*fb40*/  IMAD.WIDE.U32 R4, R15, UR6, RZ ;  /* 0x000000060f047c25 */ /* 0x000fc8000f8e00ff */
[----:B------:R-:W-:-:S04]  /*fb50*/  IMAD.WIDE.U32 R4, P1, R7, UR7, R4 ;  /* 0x0000000707047c25 */ /* 0x000fc8000f820004 */
[----:B------:R-:W-:-:S04]  /*fb60*/  IMAD.WIDE.U32 R6, R7, UR6, RZ ;  /* 0x0000000607067c25 */ /* 0x000fc8000f8e00ff */
[----:B------:R-:W-:Y:S01]  /*fb70*/  IMAD.X R3, RZ, RZ, RZ, P1 ;  /* 0x000000ffff037224 */ /* 0x000fe200008e06ff */
[----:B------:R-:W-:Y:S01]  /*fb80*/  IADD3 RZ, P1, R7, R4, RZ ;  /* 0x0000000407ff7210 */ /* 0x000fe20007f3e0ff */
[----:B------:R-:W-:-:S04]  /*fb90*/  IMAD.MOV.U32 R2, RZ, RZ, R5 ;  /* 0x000000ffff027224 */ /* 0x000fc800078e0005 */
[----:B------:R-:W-:-:S08]  /*fba0*/  IMAD.WIDE.U32.X R2, R15, UR7, R2, P1 ;  /* 0x000000070f027c25 */ /* 0x000fd000088e0402 */
.L_x_312:
[--C-:B------:R-:W-:Y:S01]  /*fbb0*/  SHF.R.U64 R6, R2, UR8, R3.reuse ;  /* 0x0000000802067c19 */ /* 0x100fe20008001203 */
[----:B------:R-:W-:Y:S01]  /*fbc0*/  ULDC.64 UR6, c[0x0][0x620] ;  /* 0x0001880000067ab9 */ /* 0x000fe20000000a00 */
[----:B------:R-:W-:Y:S01]  /*fbd0*/  SHF.R.U32.HI R2, RZ, UR8, R3 ;  /* 0x00000008ff027c19 */ /* 0x000fe20008011603 */
[----:B------:R-:W-:Y:S01]  /*fbe0*/  IMAD.MOV.U32 R3, RZ, RZ, R17 ;  /* 0x000000ffff037224 */ /* 0x000fe200078e0011 */
[----:B------:R-:W-:Y:S01]  /*fbf0*/  IADD3 R5, P1, RZ, -R6, RZ ;  /* 0x80000006ff057210 */ /* 0x000fe20007f3e0ff */
[----:B------:R-:W-:Y:S01]  /*fc00*/  ULDC UR5, c[0x0][0x150] ;  /* 0x0000540000057ab9 */ /* 0x000fe20000000800 */
[----:B-1----:R-:W-:Y:S01]  /*fc10*/  I2FP.F32.U32 R7, R13 ;  /* 0x0000000d00077245 */ /* 0x002fe20000201000 */
[----:B------:R-:W0:Y:S01]  /*fc20*/  LDC R18, c[0x0][0x144] ;  /* 0x00005100ff127b82 */ /* 0x000e220000000800 */
[----:B------:R-:W-:Y:S01]  /*fc30*/  ULDC.64 UR8, c[0x0][0x640] ;  /* 0x0001900000087ab9 */ /* 0x000fe20000000a00 */
[----:B------:R-:W-:Y:S01]  /*fc40*/  IMAD.X R2, RZ, RZ, ~R2, P1 ;  /* 0x000000ffff027224 */ /* 0x000fe200008e0e02 */
[----:B------:R-:W-:-:S03]  /*fc50*/  ISETP.NE.U32.AND P1, PT, RZ, UR8, PT ;  /* 0x00000008ff007c0c */ /* 0x000fc6000bf25070 */
[----:B------:R-:W-:Y:S01]  /*fc60*/  IMAD R4, R2, UR6, RZ ;  /* 0x0000000602047c24 */ /* 0x000fe2000f8e02ff */
[----:B------:R-:W-:Y:S01]  /*fc70*/  ISETP.NE.AND.EX P1, PT, RZ, UR9, PT, P1 ;  /* 0x00000009ff007c0c */ /* 0x000fe2000bf25310 */
[----:B------:R-:W-:Y:S01]  /*fc80*/  IMAD.MOV.U32 R2, RZ, RZ, R16 ;  /* 0x000000ffff027224 */ /* 0x000fe200078e0010 */
[----:B------:R-:W1:Y:S03]  /*fc90*/  LDC R15, c[0x0][0x148] ;  /* 0x00005200ff0f7b82 */ /* 0x000e660000000800 */
[----:B------:R-:W-:Y:S01]  /*fca0*/  IMAD.WIDE.U32 R2, R5, UR6, R2 ;  /* 0x0000000605027c25 */ /* 0x000fe2000f8e0002 */
[----:B------:R-:W-:-:S03]  /*fcb0*/  ULDC UR6, c[0x0][0x154] ;  /* 0x0000550000067ab9 */ /* 0x000fc60000000800 */
[----:B------:R-:W-:Y:S02]  /*fcc0*/  IMAD R5, R5, UR7, R4 ;  /* 0x0000000705057c24 */ /* 0x000fe4000f8e0204 */
[----:B------:R-:W-:Y:S01]  /*fcd0*/  FMUL R4, R7, UR5 ;  /* 0x0000000507047c20 */ /* 0x000fe20008400000 */
[----:B------:R-:W-:Y:S01]  /*fce0*/  ULDC UR5, c[0x0][0x618] ;  /* 0x0001860000057ab9 */ /* 0x000fe20000000800 */
[----:B------:R-:W-:Y:S01]  /*fcf0*/  ULDC UR7, c[0x0][0x608] ;  /* 0x0001820000077ab9 */ /* 0x000fe20000000800 */
[----:B------:R-:W-:-:S03]  /*fd00*/  IMAD.IADD R3, R3, 0x1, R5 ;  /* 0x0000000103037824 */ /* 0x000fc600078e0205 */
[----:B------:R-:W3:Y:S02]  /*fd10*/  F2I.U32.TRUNC.NTZ R4, R4 ;  /* 0x0000000400047305 */ /* 0x000ee4000020f000 */
[----:B------:R-:W-:Y:S02]  /*fd20*/  SHF.R.U64 R7, R2, UR5, R3 ;  /* 0x0000000502077c19 */ /* 0x000fe40008001203 */
[----:B--2---:R-:W-:-:S05]  /*fd30*/  I2FP.F32.U32 R2, R12 ;  /* 0x0000000c00027245 */ /* 0x004fca0000201000 */
[----:B------:R-:W-:Y:S01]  /*fd40*/  FMUL R5, R2, UR6 ;  /* 0x0000000602057c20 */ /* 0x000fe20008400000 */
[----:B------:R-:W-:Y:S01]  /*fd50*/  SHF.R.U32.HI R2, RZ, UR5, R3 ;  /* 0x00000005ff027c19 */ /* 0x000fe20008011603 */
[----:B------:R-:W-:Y:S02]  /*fd60*/  ULDC UR5, c[0x0][0x658] ;  /* 0x0001960000057ab9 */ /* 0x000fe40000000800 */
[----:B------:R2:W4:Y:S01]  /*fd70*/  F2I.U32.TRUNC.NTZ R17, R5 ;  /* 0x0000000500117305 */ /* 0x000522000020f000 */
[--C-:B------:R-:W-:Y:S02]  /*fd80*/  SHF.R.U64 R16, R7, UR7, R2.reuse ;  /* 0x0000000707107c19 */ /* 0x100fe40008001202 */
[----:B------:R-:W-:Y:S01]  /*fd90*/  SHF.R.U32.HI R3, RZ, UR7, R2 ;  /* 0x00000007ff037c19 */ /* 0x000fe20008011602 */
[----:B---3--:R-:W-:-:S03]  /*fda0*/  IMAD.MOV R2, RZ, RZ, -R4 ;  /* 0x000000ffff027224 */ /* 0x008fc600078e0a04 */
[----:B------:R-:W-:Y:S01]  /*fdb0*/  SHF.R.U64 R14, R16, UR5, R3 ;  /* 0x00000005100e7c19 */ /* 0x000fe20008001203 */
[----:B0-----:R-:W-:Y:S01]  /*fdc0*/  IMAD R18, R18, R2, R13 ;  /* 0x0000000212127224 */ /* 0x001fe200078e020d */
[----:B------:R-:W-:-:S03]  /*fdd0*/  SHF.R.U32.HI R4, RZ, UR5, R3 ;  /* 0x00000005ff047c19 */ /* 0x000fc60008011603 */
[----:B------:R-:W-:Y:S02]  /*fde0*/  IMAD.MOV.U32 R2, RZ, RZ, R14 ;  /* 0x000000ffff027224 */ /* 0x000fe400078e000e */
[----:B------:R-:W-:Y:S01]  /*fdf0*/  IMAD.MOV.U32 R3, RZ, RZ, R4 ;  /* 0x000000ffff037224 */ /* 0x000fe200078e0004 */
[----:B--2-4-:R-:W-:Y:S06]  /*fe00*/  @!P1 BRA `(.L_x_313) ;  /* 0x0000000000289947 */ /* 0x014fec0003800000 */
[----:B------:R-:W-:Y:S02]  /*fe10*/  ULDC UR5, c[0x0][0x64c] ;  /* 0x0001930000057ab9 */ /* 0x000fe40000000800 */
[----:B------:R-:W-:-:S05]  /*fe20*/  IADD3 R3, P1, R14, UR5, RZ ;  /* 0x000000050e037c10 */ /* 0x000fca000ff3e0ff */
[----:B------:R-:W-:-:S04]  /*fe30*/  IMAD.X R13, RZ, RZ, R4, P1 ;  /* 0x000000ffff0d7224 */ /* 0x000fc800008e0604 */
[----:B------:R-:W-:-:S04]  /*fe40*/  IMAD.WIDE.U32 R4, R13, UR8, RZ ;  /* 0x000000080d047c25 */ /* 0x000fc8000f8e00ff */
[----:B------:R-:W-:-:S04]  /*fe50*/  IMAD.WIDE.U32 R4, P1, R3, UR9, R4 ;  /* 0x0000000903047c25 */ /* 0x000fc8000f820004 */
[----:B------:R-:W-:-:S04]  /*fe60*/  IMAD.WIDE.U32 R2, R3, UR8, RZ ;  /* 0x0000000803027c25 */ /* 0x000fc8000f8e00ff */
[----:B------:R-:W-:Y:S01]  /*fe70*/  IMAD.MOV.U32 R2, RZ, RZ, R5 ;  /* 0x000000ffff027224 */ /* 0x000fe200078e0005 */
[----:B------:R-:W-:Y:S01]  /*fe80*/  IADD3 RZ, P4, R3, R4, RZ ;  /* 0x0000000403ff7210 */ /* 0x000fe20007f9e0ff */
[----:B------:R-:W-:-:S04]  /*fe90*/  IMAD.X R3, RZ, RZ, RZ, P1 ;  /* 0x000000ffff037224 */ /* 0x000fc800008e06ff */
[----:B------:R-:W-:-:S08]  /*fea0*/  IMAD.WIDE.U32.X R2, R13, UR9, R2, P4 ;  /* 0x000000090d027c25 */ /* 0x000fd0000a0e0402 */
.L_x_313:
[----:B------:R-:W-:Y:S01]  /*feb0*/  ULDC UR5, c[0x0][0x648] ;  /* 0x0001920000057ab9 */ /* 0x000fe20000000800 */
[----:B------:R-:W-:Y:S01]  /*fec0*/  LOP3.LUT R16, R16, UR21, RZ, 0xc0, !PT ;  /* 0x0000001510107c12 */ /* 0x000fe2000f8ec0ff */
[----:B------:R-:W-:Y:S01]  /*fed0*/  IMAD.MOV R17, RZ, RZ, -R17 ;  /* 0x000000ffff117224 */ /* 0x000fe200078e0a11 */
[----:B------:R-:W-:Y:S01]  /*fee0*/  SHF.R.U64 R3, R2, UR5, R3 ;  /* 0x0000000502037c19 */ /* 0x000fe20008001203 */
[----:B------:R-:W-:Y:S01]  /*fef0*/  ULDC UR5, c[0x0][0x638] ;  /* 0x00018e0000057ab9 */ /* 0x000fe20000000800 */
[----:B------:R-:W-:Y:S01]  /*ff00*/  LOP3.LUT R7, R7, UR4, RZ, 0xc0, !PT ;  /* 0x0000000407077c12 */ /* 0x000fe2000f8ec0ff */
[----:B-1----:R-:W-:Y:S01]  /*ff10*/  @P2 IMAD R18, R15, R17, R12 ;  /* 0x000000110f122224 */ /* 0x002fe200078e020c */
[----:B------:R-:W-:Y:S01]  /*ff20*/  ULDC UR6, c[0x0][0x610] ;  /* 0x0001840000067ab9 */ /* 0x000fe20000000800 */
[----:B------:R-:W-:Y:S02]  /*ff30*/  IMAD.MOV R5, RZ, RZ, -R3 ;  /* 0x000000ffff057224 */ /* 0x000fe400078e0a03 */
[----:B------:R-:W-:-:S02]  /*ff40*/  IMAD R3, R3, UR22, R16 ;  /* 0x0000001603037c24 */ /* 0x000fc4000f8e0210 */
[----:B------:R-:W-:Y:S01]  /*ff50*/  IMAD R14, R5, UR5, R14 ;  /* 0x00000005050e7c24 */ /* 0x000fe2000f8e020e */
[----:B------:R-:W-:Y:S01]  /*ff60*/  ULDC UR5, c[0x0][0x600] ;  /* 0x0001800000057ab9 */ /* 0x000fe20000000800 */
[----:B------:R-:W-:Y:S02]  /*ff70*/  IMAD R3, R3, UR6, R18 ;  /* 0x0000000603037c24 */ /* 0x000fe4000f8e0212 */
[----:B------:R-:W-:Y:S02]  /*ff80*/  IMAD R14, R14, UR5, R7 ;  /* 0x000000050e0e7c24 */ /* 0x000fe4000f8e0207 */
[----:B------:R-:W-:-:S03]  /*ff90*/  IMAD.MOV.U32 R2, RZ, RZ, 0x1 ;  /* 0x00000001ff027424 */ /* 0x000fc600078e00ff */
[----:B------:R-:W-:Y:S02]  /*ffa0*/  SEL R4, R14, R3, !P2 ;  /* 0x000000030e047207 */ /* 0x000fe40005000000 */
[----:B------:R-:W-:-:S03]  /*ffb0*/  SEL R3, R3, R14, !P2 ;  /* 0x0000000e03037207 */ /* 0x000fc60005000000 */
[----:B------:R1:W-:Y:S04]  /*ffc0*/  STL [R1+0x88], R4 ;  /* 0x0000880401007387 */ /* 0x0003e80000100800 */
[----:B------:R1:W-:Y:S04]  /*ffd0*/  STL [R1+0x74], R6 ;  /* 0x0000740601007387 */ /* 0x0003e80000100800 */
[----:B------:R1:W-:Y:S02]  /*ffe0*/  STL [R1+0x84], R3 ;  /* 0x0000840301007387 */ /* 0x0003e40000100800 */
.L_x_311:
[----:B------:R-:W-:Y:S05]  /*fff0*/  BSYNC B1 ;  /* 0x0000000000017941 */ /* 0x000fea0003800000 */
.L_x_310:
[----:B------:R-:W-:-:S13]  /*10000*/  LOP3.LUT P1, RZ, R2, 0xff, RZ, 0xc0, !PT ;  /* 0x000000ff02ff7812 */ /* 0x000fda000782c0ff */
[----:B------:R-:W-:Y:S05]  /*10010*/  @P1 BRA `(.L_x_314) ;  /* 0xfffffff400001947 */ /* 0x000fea000383ffff */
[----:B------:R-:W-:Y:S05]  /*10020*/  BSYNC B0 ;  /* 0x0000000000007941 */ /* 0x000fea0003800000 */
.L_x_302:
[----:B------:R-:W-:-:S03]  /*10030*/  UMOV UR5, 0xffffffff ;  /* 0xffffffff00057882 */ /* 0x000fc60000000000 */
[----:B------:R-:W-:Y:S05]  /*10040*/  BRA.DIV UR5, `(.L_x_315) ;  /* 0x0000000605347947 */ /* 0x000fea000b800000 */
[----:B------:R-:W-:-:S13]  /*10050*/  ELECT P0, URZ, PT ;  /* 0x00000000003f782f */ /* 0x000fda0003800000 */
.L_x_330:
[----:B------:R-:W-:Y:S04]  /*10060*/  BSSY B0, `(.L_x_316) ;  /* 0x0000023000007945 */ /* 0x000fe80003800000 */
[----:B------:R-:W-:Y:S05]  /*10070*/  @!P0 BRA `(.L_x_317) ;  /* 0x0000000000848947 */ /* 0x000fea0003800000 */
[----:B------:R-:W-:-:S04]  /*10080*/  ULOP3.LUT UR5, UR15, 0x2, URZ, 0xfc, !UPT ;  /* 0x000000020f057892 */ /* 0x000fc8000f8efc3f */
[----:B------:R-:W-:-:S06]  /*10090*/  UISETP.NE.AND UP0, UPT, UR5, 0x3, UPT ;  /* 0x000000030500788c */ /* 0x000fcc000bf05270 */
[----:B------:R-:W-:-:S13]  /*100a0*/  PLOP3.LUT P0, PT, PT, PT, UP0, 0x80, 0x0 ;  /* 0x000000000000781c */ /* 0x000fda0003f0f008 */
[----:B------:R-:W-:Y:S05]  /*100b0*/  @!P0 BRA `(.L_x_318) ;  /* 0x0000000000048947 */ /* 0x000fea0003800000 */
[----:B------:R-:W-:Y:S01]  /*100c0*/  BPT.TRAP 0x1 ;  /* 0x000000040000795c */ /* 0x000fe20000300000 */
.L_x_318:
[----:B01----:R-:W0:Y:S01]  /*100d0*/  S2R R3, SR_CgaCtaId ;  /* 0x0000000000037919 */ /* 0x003e220000008800 */
[----:B------:R-:W-:-:S04]  /*100e0*/  MOV R2, 0x400 ;  /* 0x0000040000027802 */ /* 0x000fc80000000f00 */
[----:B0-----:R-:W-:Y:S02]  /*100f0*/  LEA R3, R3, R2, 0x18 ;  /* 0x0000000203037211 */ /* 0x001fe400078ec0ff */
[----:B------:R-:W-:-:S03]  /*10100*/  SHF.L.U32 R2, R0, 0x1f, RZ ;  /* 0x0000001f00027819 */ /* 0x000fc600000006ff */
[----:B------:R-:W-:-:S04]  /*10110*/  VIADD R3, R3, 0x18 ;  /* 0x0000001803037836 */ /* 0x000fc80000000000 */
[C---:B------:R-:W-:Y:S02]  /*10120*/  IMAD R7, R10.reuse, 0x8, R3 ;  /* 0x000000080a077824 */ /* 0x040fe400078e0203 */
[----:B------:R-:W-:Y:S02]  /*10130*/  VIADD R10, R10, 0x1 ;  /* 0x000000010a0a7836 */ /* 0x000fe40000000000 */
[----:B------:R-:W0:Y:S03]  /*10140*/  SYNCS.PHASECHK.TRANS64.TRYWAIT P0, [R7+URZ], R2 ;  /* 0x00000002070075a7 */ /* 0x000e26000800017f */
[----:B------:R-:W-:-:S04]  /*10150*/  ISETP.NE.AND P1, PT, R10, 0x3, PT ;  /* 0x000000030a00780c */ /* 0x000fc80003f25270 */
[----:B------:R-:W-:Y:S02]  /*10160*/  SEL R5, RZ, 0x1, P1 ;  /* 0x00000001ff057807 */ /* 0x000fe40000800000 */
[----:B------:R-:W-:Y:S02]  /*10170*/  SEL R10, R10, RZ, P1 ;  /* 0x000000ff0a0a7207 */ /* 0x000fe40000800000 */
[----:B------:R-:W-:-:S03]  /*10180*/  LOP3.LUT R5, R0, R5, RZ, 0x3c, !PT ;  /* 0x0000000500057212 */ /* 0x000fc600078e3cff */
[----:B------:R-:W-:Y:S01]  /*10190*/  IMAD R9, R10, 0x8, R3 ;  /* 0x000000080a097824 */ /* 0x000fe200078e0203 */
[----:B------:R-:W-:Y:S01]  /*101a0*/  SHF.L.U32 R4, R5, 0x1f, RZ ;  /* 0x0000001f05047819 */ /* 0x000fe200000006ff */
[----:B0-----:R-:W-:Y:S06]  /*101b0*/  @!P0 BRA `(.L_x_319) ;  /* 0x0000000000fc8947 */ /* 0x001fec0003800000 */
.L_x_331:
[----:B------:R-:W1:Y:S01]  /*101c0*/  SYNCS.PHASECHK.TRANS64.TRYWAIT P0, [R9+URZ], R4 ;  /* 0x00000004090075a7 */ /* 0x000e62000800017f */
[----:B------:R-:W-:-:S05]  /*101d0*/  VIADD R0, R10, 0x1 ;  /* 0x000000010a007836 */ /* 0x000fca0000000000 */
[----:B------:R-:W-:-:S04]  /*101e0*/  ISETP.NE.AND P1, PT, R0, 0x3, PT ;  /* 0x000000030000780c */ /* 0x000fc80003f25270 */
[----:B0-----:R-:W-:Y:S02]  /*101f0*/  SEL R2, RZ, 0x1, P1 ;  /* 0x00000001ff027807 */ /* 0x001fe40000800000 */
[----:B------:R-:W-:Y:S02]  /*10200*/  SEL R0, R0, RZ, P1 ;  /* 0x000000ff00007207 */ /* 0x000fe40000800000 */
[----:B------:R-:W-:Y:S01]  /*10210*/  LOP3.LUT R2, R5, R2, RZ, 0x3c, !PT ;  /* 0x0000000205027212 */ /* 0x000fe200078e3cff */
[----:B-1----:R-:W-:Y:S06]  /*10220*/  @!P0 BRA `(.L_x_320) ;  /* 0x0000000000f48947 */ /* 0x002fec0003800000 */
.L_x_332:
[----:B------:R-:W-:Y:S01]  /*10230*/  IMAD R3, R0, 0x8, R3 ;  /* 0x0000000800037824 */ /* 0x000fe200078e0203 */
[----:B------:R-:W-:-:S07]  /*10240*/  SHF.L.U32 R0, R2, 0x1f, RZ ;  /* 0x0000001f02007819 */ /* 0x000fce00000006ff */
.L_x_321:
[----:B-1----:R1:W2:Y:S02]  /*10250*/  SYNCS.PHASECHK.TRANS64.TRYWAIT P0, [R3+URZ], R0 ;  /* 0x00000000030075a7 */ /* 0x0022a4000800017f */
[----:B--2---:R-:W-:Y:S05]  /*10260*/  @!P0 NANOSLEEP.SYNCS 0x989680 ;  /* 0x009896800000895d */ /* 0x004fea0003900000 */
[----:B------:R-:W2:Y:S02]  /*10270*/  @!P0 SYNCS.PHASECHK.TRANS64 P0, [R3+URZ], R0 ;  /* 0x00000000030085a7 */ /* 0x000ea4000800007f */
[----:B--2---:R-:W-:Y:S05]  /*10280*/  @!P0 BRA `(.L_x_321) ;  /* 0xfffffffc00f08947 */ /* 0x004fea000383ffff */
.L_x_317:
[----:B------:R-:W-:Y:S05]  /*10290*/  BSYNC B0 ;  /* 0x0000000000007941 */ /* 0x000fea0003800000 */
.L_x_316:
[----:B------:R-:W-:Y:S05]  /*102a0*/  EXIT ;  /* 0x000000000000794d */ /* 0x000fea0003800000 */
.L_x_19:
[----:B--2---:R-:W-:-:S04]  /*102b0*/  IMAD.U32 R3, RZ, RZ, UR18 ;  /* 0x00000012ff037e24 */ /* 0x004fc8000f8e00ff */
[----:B------:R2:W3:Y:S03]  /*102c0*/  SYNCS.PHASECHK.TRANS64.TRYWAIT P0, [R3+URZ+-0x8], R0 ;  /* 0xfffff800030075a7 */ /* 0x0004e6000800017f */
[----:B---3--:R-:W-:Y:S05]  /*102d0*/  @!P0 NANOSLEEP.SYNCS 0x989680 ;  /* 0x009896800000895d */ /* 0x008fea0003900000 */
[----:B------:R-:W3:Y:S02]  /*102e0*/  @!P0 SYNCS.PHASECHK.TRANS64 P0, [R3+URZ+-0x8], R0 ;  /* 0xfffff800030085a7 */ /* 0x000ee4000800007f */
[----:B---3--:R-:W-:Y:S05]  /*102f0*/  @!P0 BRA `(.L_x_19) ;  /* 0xfffffffc00ec8947 */ /* 0x008fea000383ffff */
[----:B------:R-:W-:Y:S05]  /*10300*/  BRA `(.L_x_322) ;  /* 0xffffff1400487947 */ /* 0x000fea000383ffff */
.L_x_24:
[----:B-1----:R-:W-:-:S04]  /*10310*/  IMAD.U32 R3, RZ, RZ, UR6 ;  /* 0x00000006ff037e24 */ /* 0x002fc8000f8e00ff */
[----:B------:R1:W2:Y:S03]  /*10320*/  SYNCS.PHASECHK.TRANS64.TRYWAIT P0, [R3+URZ], R0 ;  /* 0x00000000030075a7 */ /* 0x0002a6000800017f */
[----:B--2---:R-:W-:Y:S05]  /*10330*/  @!P0 NANOSLEEP.SYNCS 0x989680 ;  /* 0x009896800000895d */ /* 0x004fea0003900000 */
[----:B------:R-:W2:Y:S02]  /*10340*/  @!P0 SYNCS.PHASECHK.TRANS64 P0, [R3+URZ], R0 ;  /* 0x00000000030085a7 */ /* 0x000ea4000800007f */
[----:B--2---:R-:W-:Y:S05]  /*10350*/  @!P0 BRA `(.L_x_24) ;  /* 0xfffffffc00ec8947 */ /* 0x004fea000383ffff */
[----:B------:R-:W-:Y:S05]  /*10360*/  BRA `(.L_x_23) ;  /* 0xffffff1c00b07947 */ /* 0x000fea000383ffff */
.L_x_30:
[----:B-----5:R2:W-:Y:S02]  /*10370*/  STL [R1+0xa0], R0 ;  /* 0x0000a00001007387 */ /* 0x0205e40000100800 */
[----:B--2---:R-:W-:-:S04]  /*10380*/  IMAD.U32 R0, RZ, RZ, UR9 ;  /* 0x00000009ff007e24 */ /* 0x004fc8000f8e00ff */
[----:B------:R2:W3:Y:S03]  /*10390*/  SYNCS.PHASECHK.TRANS64.TRYWAIT P0, [R0+URZ], R229 ;  /* 0x000000e5000075a7 */ /* 0x0004e6000800017f */
[----:B---3--:R-:W-:Y:S05]  /*103a0*/  @!P0 NANOSLEEP.SYNCS 0x989680 ;  /* 0x009896800000895d */ /* 0x008fea0003900000 */
[----:B------:R2:W3:Y:S02]  /*103b0*/  @!P0 SYNCS.PHASECHK.TRANS64 P0, [R0+URZ], R229 ;  /* 0x000000e5000085a7 */ /* 0x0004e4000800007f */
[----:B--2---:R2:W5:Y:S02]  /*103c0*/  LDL.LU R0, [R1+0xa0] ;  /* 0x0000a00001007983 */ /* 0x0045640000300800 */
[----:B--23--:R-:W-:Y:S05]  /*103d0*/  @!P0 BRA `(.L_x_30) ;  /* 0xfffffffc00e48947 */ /* 0x00cfea000383ffff */
[----:B------:R-:W-:Y:S05]  /*103e0*/  BRA `(.L_x_29) ;  /* 0xffffff3000487947 */ /* 0x000fea000383ffff */
.L_x_38:
[----:B---3--:R-:W-:-:S04]  /*103f0*/  IMAD.U32 R25, RZ, RZ, UR18 ;  /* 0x00000012ff197e24 */ /* 0x008fc8000f8e00ff */
[----:B------:R3:W4:Y:S03]  /*10400*/  SYNCS.PHASECHK.TRANS64.TRYWAIT P0, [R25+URZ+0x8], R24 ;  /* 0x00000818190075a7 */ /* 0x000726000800017f */
[----:B----4-:R-:W-:Y:S05]  /*10410*/  @!P0 NANOSLEEP.SYNCS 0x989680 ;  /* 0x009896800000895d */ /* 0x010fea0003900000 */
[----:B------:R-:W4:Y:S02]  /*10420*/  @!P0 SYNCS.PHASECHK.TRANS64 P0, [R25+URZ+0x8], R24 ;  /* 0x00000818190085a7 */ /* 0x000f24000800007f */
[----:B----4-:R-:W-:Y:S05]  /*10430*/  @!P0 BRA `(.L_x_38) ;  /* 0xfffffffc00ec8947 */ /* 0x010fea000383ffff */
[----:B------:R-:W-:Y:S05]  /*10440*/  BRA `(.L_x_323) ;  /* 0xffffff5400707947 */ /* 0x000fea000383ffff */
.L_x_303:
[----:B------:R-:W-:Y:S01]  /*10450*/  BSSY B1, `(.L_x_324) ;  /* 0x0000006000017945 */ /* 0x000fe20003800000 */
[----:B------:R-:W-:-:S07]  /*10460*/  IMAD.MOV.U32 R2, RZ, RZ, -0x1 ;  /* 0xffffffffff027424 */ /* 0x000fce00078e00ff */
[----:B------:R-:W-:Y:S05]  /*10470*/  WARPSYNC.COLLECTIVE R2, `(.L_x_325) ;  /* 0x00000000020c7348 */ /* 0x000fea0003c00000 */
[----:B------:R-:W-:Y:S02]  /*10480*/  ELECT P1, UR62, PT ;  /* 0x00000000003e782f */ /* 0x000fe40003820000 */
[----:B------:R-:W-:Y:S01]  /*10490*/  MOV R2, UR62 ;  /* 0x0000003e00027c02 */ /* 0x000fe20008000f00 */
[----:B------:R-:W-:Y:S10]  /*104a0*/  ENDCOLLECTIVE ;  /* 0x000000000000791b */ /* 0x000ff40003800000 */
.L_x_325:
[----:B------:R-:W-:Y:S05]  /*104b0*/  BSYNC B1 ;  /* 0x0000000000017941 */ /* 0x000fea0003800000 */
.L_x_324:
[----:B------:R-:W-:Y:S05]  /*104c0*/  BRA `(.L_x_326) ;  /* 0xffffffec00e07947 */ /* 0x000fea000383ffff */
.L_x_306:
[----:B-1----:R1:W2:Y:S02]  /*104d0*/  SYNCS.PHASECHK.TRANS64.TRYWAIT P1, [R13+URZ+0x18], R4 ;  /* 0x000018040d0075a7 */ /* 0x0022a4000802017f */
[----:B--2---:R-:W-:Y:S05]  /*104e0*/  @!P1 NANOSLEEP.SYNCS 0x989680 ;  /* 0x009896800000995d */ /* 0x004fea0003900000 */
[----:B------:R-:W2:Y:S02]  /*104f0*/  @!P1 SYNCS.PHASECHK.TRANS64 P1, [R13+URZ+0x18], R4 ;  /* 0x000018040d0095a7 */ /* 0x000ea4000802007f */
[----:B--2---:R-:W-:Y:S05]  /*10500*/  @!P1 BRA `(.L_x_306) ;  /* 0xfffffffc00f09947 */ /* 0x004fea000383ffff */
[----:B------:R-:W-:Y:S05]  /*10510*/  BRA `(.L_x_327) ;  /* 0xfffffff0001c7947 */ /* 0x000fea000383ffff */
.L_x_315:
[----:B------:R-:W-:Y:S01]  /*10520*/  BSSY B0, `(.L_x_328) ;  /* 0x0000006000007945 */ /* 0x000fe20003800000 */
[----:B------:R-:W-:-:S07]  /*10530*/  IMAD.MOV.U32 R2, RZ, RZ, -0x1 ;  /* 0xffffffffff027424 */ /* 0x000fce00078e00ff */
[----:B01----:R-:W-:Y:S05]  /*10540*/  WARPSYNC.COLLECTIVE R2, `(.L_x_329) ;  /* 0x00000000020c7348 */ /* 0x003fea0003c00000 */
[----:B------:R-:W-:Y:S02]  /*10550*/  ELECT P1, UR62, PT ;  /* 0x00000000003e782f */ /* 0x000fe40003820000 */
[----:B------:R-:W-:Y:S01]  /*10560*/  MOV R2, UR62 ;  /* 0x0000003e00027c02 */ /* 0x000fe20008000f00 */
[----:B01----:R-:W-:Y:S10]  /*10570*/  ENDCOLLECTIVE ;  /* 0x000000000000791b */ /* 0x003ff40003800000 */
.L_x_329:
[----:B------:R-:W-:Y:S05]  /*10580*/  BSYNC B0 ;  /* 0x0000000000007941 */ /* 0x000fea0003800000 */
.L_x_328:
[----:B------:R-:W-:Y:S01]  /*10590*/  PLOP3.LUT P0, PT, P1, PT, PT, 0x80, 0x0 ;  /* 0x000000000000781c */ /* 0x000fe20000f0f070 */
[----:B------:R-:W-:-:S12]  /*105a0*/  BRA `(.L_x_330) ;  /* 0xfffffff800ac7947 */ /* 0x000fd8000383ffff */
.L_x_319:
[----:B0-----:R0:W1:Y:S02]  /*105b0*/  SYNCS.PHASECHK.TRANS64.TRYWAIT P0, [R7+URZ], R2 ;  /* 0x00000002070075a7 */ /* 0x001064000800017f */
[----:B-1----:R-:W-:Y:S05]  /*105c0*/  @!P0 NANOSLEEP.SYNCS 0x989680 ;  /* 0x009896800000895d */ /* 0x002fea0003900000 */
[----:B------:R-:W1:Y:S02]  /*105d0*/  @!P0 SYNCS.PHASECHK.TRANS64 P0, [R7+URZ], R2 ;  /* 0x00000002070085a7 */ /* 0x000e64000800007f */
[----:B-1----:R-:W-:Y:S05]  /*105e0*/  @!P0 BRA `(.L_x_319) ;  /* 0xfffffffc00f08947 */ /* 0x002fea000383ffff */
[----:B------:R-:W-:Y:S05]  /*105f0*/  BRA `(.L_x_331) ;  /* 0xfffffff800f07947 */ /* 0x000fea000383ffff */
.L_x_320:
[----:B0-----:R0:W1:Y:S02]  /*10600*/  SYNCS.PHASECHK.TRANS64.TRYWAIT P0, [R9+URZ], R4 ;  /* 0x00000004090075a7 */ /* 0x001064000800017f */
[----:B-1----:R-:W-:Y:S05]  /*10610*/  @!P0 NANOSLEEP.SYNCS 0x989680 ;  /* 0x009896800000895d */ /* 0x002fea0003900000 */
[----:B------:R-:W1:Y:S02]  /*10620*/  @!P0 SYNCS.PHASECHK.TRANS64 P0, [R9+URZ], R4 ;  /* 0x00000004090085a7 */ /* 0x000e64000800007f */
[----:B-1----:R-:W-:Y:S05]  /*10630*/  @!P0 BRA `(.L_x_320) ;  /* 0xfffffffc00f08947 */ /* 0x002fea000383ffff */
[----:B------:R-:W-:Y:S05]  /*10640*/  BRA `(.L_x_332) ;  /* 0xfffffff800f87947 */ /* 0x000fea000383ffff */
.L_x_333:
[----:B------:R-:W-:-:S00]  /*10650*/  BRA `(.L_x_333) ;  /* 0xfffffffc00fc7947 */ /* 0x000fc0000383ffff */
[----:B------:R-:W-:-:S00]  /*10660*/  NOP ;  /* 0x0000000000007918 */ /* 0x000fc00000000000 */
        /* <DEDUP_REMOVED lines=9> */
.L_x_334:


//--------------------- .nv.shared._ZN7cutlass13device_kernelINS_4gemm6kernel13GemmUniversalIN4cute5tupleIJiiiiEEENS1_10collective13CollectiveMmaINS1_37MainloopSm90TmaGmmaWarpSpecializedFP8ILi3ENS5_IJNS4_1CILi2EEENSA_ILi1EEESC_EEENS1_32KernelTmaWarpSpecializedPingpongEEENS5_IJNSA_ILi64EEENSA_ILi256EEENSA_ILi128EEEEEENS_12float_e4m3_tENS5_IJlSC_lEEESK_SL_NS4_8TiledMMAINS4_8MMA_AtomIJNS4_4SM904GMMA31MMA_64x256x32_F32E4M3E4M3_SS_TNILNSP_7ScaleInE1ELSR_1EEEEEENS4_6LayoutINS5_IJSC_SC_SC_EEENS5_IJNSA_ILi0EEESW_SW_EEEEENS5_IJNS4_10UnderscoreESZ_SZ_EEEEENS4_13SM90_TMA_LOADENS4_14ComposedLayoutINS4_7SwizzleILi3ELi4ELi3EEENS4_18smem_ptr_flag_bitsILi8EEENSU_INS5_IJNSA_ILi8EEESI_EEENS5_IJSI_SC_EEEEEEEvNS4_8identityENS4_23SM90_TMA_LOAD_MULTICASTES1C_vS1D_EENS_8epilogue10collective6detail29Sm90TmaWarpSpecializedAdapterINS1H_15DefaultEpilogueISK_SL_SL_NS1G_6thread17LinearCombinationISK_Li1EffLNS1L_9ScaleType4KindE0ELNS_15FloatRoundStyleE2ESK_EENS1_15EpilogueDefaultEEEEEvvEEEEvNT_6ParamsE --------------------------
	.section	.nv.shared._ZN7cutlass13device_kernelINS_4gemm6kernel13GemmUniversalIN4cute5tupleIJiiiiEEENS1_10collective13CollectiveMmaINS1_37MainloopSm90TmaGmmaWarpSpecializedFP8ILi3ENS5_IJNS4_1CILi2EEENSA_ILi1EEESC_EEENS1_32KernelTmaWarpSpecializedPingpongEEENS5_IJNSA_ILi64EEENSA_ILi256EEENSA_ILi128EEEEEENS_12float_e4m3_tENS5_IJlSC_lEEESK_SL_NS4_8TiledMMAINS4_8MMA_AtomIJNS4_4SM904GMMA31MMA_64x256x32_F32E4M3E4M3_SS_TNILNSP_7ScaleInE1ELSR_1EEEEEENS4_6LayoutINS5_IJSC_SC_SC_EEENS5_IJNSA_ILi0EEESW_SW_EEEEENS5_IJNS4_10UnderscoreESZ_SZ_EEEEENS4_13SM90_TMA_LOADENS4_14ComposedLayoutINS4_7SwizzleILi3ELi4ELi3EEENS4_18smem_ptr_flag_bitsILi8EEENSU_INS5_IJNSA_ILi8EEESI_EEENS5_IJSI_SC_EEEEEEEvNS4_8identityENS4_23SM90_TMA_LOAD_MULTICASTES1C_vS1D_EENS_8epilogue10collective6detail29Sm90TmaWarpSpecializedAdapterINS1H_15DefaultEpilogueISK_SL_SL_NS1G_6thread17LinearCombinationISK_Li1EffLNS1L_9ScaleType4KindE0ELNS_15FloatRoundStyleE2ESK_EENS1_15EpilogueDefaultEEEEEvvEEEEvNT_6ParamsE,"aw",@nobits
	.sectionflags	@""
	.align	16
	.zero		1024


//--------------------- .nv.shared.reserved.0     --------------------------
	.section	.nv.shared.reserved.0,"aw",@nobits
	.weak		__nv_reservedSMEM_offset_0_alias
	.size		__nv_reservedSMEM_offset_0_alias, 0, 0
	.other		__nv_reservedSMEM_offset_0_alias,@"STO_CUDA_RESERVED_SHARED STV_DEFAULT"
__nv_reservedSMEM_offset_0_alias:
	.zero		0


//--------------------- .nv.global                --------------------------
	.section	.nv.global,"aw",@nobits
.nv.global:
	.type		_ZN39_INTERNAL_90f312a6_4_k_cu_b6ce1e0f_37114cute1_E,@object
	.size		_ZN39_INTERNAL_90f312a6_4_k_cu_b6ce1e0f_37114cute1_E,(_ZN39_INTERNAL_90f312a6_4_k_cu_b6ce1e0f_37114cuda3std3__45__cpo6cbeginE - _ZN39_INTERNAL_90f312a6_4_k_cu_b6ce1e0f_37114cute1_E)
_ZN39_INTERNAL_90f312a6_4_k_cu_b6ce1e0f_37114cute1_E:
	.zero		1
	.type		_ZN39_INTERNAL_90f312a6_4_k_cu_b6ce1e0f_37114cuda3std3__45__cpo6cbeginE,@object
	.size		_ZN39_INTERNAL_90f312a6_4_k_cu_b6ce1e0f_37114cuda3std3__45__cpo6cbeginE,(_ZN39_INTERNAL_90f312a6_4_k_cu_b6ce1e0f_37114cuda3std3__48in_placeE - _ZN39_INTERNAL_90f312a6_4_k_cu_b6ce1e0f_37114cuda3std3__45__cpo6cbeginE)
_ZN39_INTERNAL_90f312a6_4_k_cu_b6ce1e0f_37114cuda3std3__45__cpo6cbeginE:
	.zero		1
	.type		_ZN39_INTERNAL_90f312a6_4_k_cu_b6ce1e0f_37114cuda3std3__48in_placeE,@object
	.size		_ZN39_INTERNAL_90f312a6_4_k_cu_b6ce1e0f_37114cuda3std3__48in_placeE,(_ZN39_INTERNAL_90f312a6_4_k_cu_b6ce1e0f_37114cuda3std6ranges3__45__cpo9iter_moveE - _ZN39_INTERNAL_90f312a6_4_k_cu_b6ce1e0f_37114cuda3std3__48in_placeE)
_ZN39_INTERNAL_90f312a6_4_k_cu_b6ce1e0f_37114cuda3std3__48in_placeE:
	.zero		1
	.type		_ZN39_INTERNAL_90f312a6_4_k_cu_b6ce1e0f_37114cuda3std6ranges3__45__cpo9iter_moveE,@object
	.size		_ZN39_INTERNAL_90f312a6_4_k_cu_b6ce1e0f_37114cuda3std6ranges3__45__cpo9iter_moveE,(_ZN39_INTERNAL_90f312a6_4_k_cu_b6ce1e0f_37114cuda3std3__45__cpo5beginE - _ZN39_INTERNAL_90f312a6_4_k_cu_b6ce1e0f_37114cuda3std6ranges3__45__cpo9iter_moveE)
_ZN39_INTERNAL_90f312a6_4_k_cu_b6ce1e0f_37114cuda3std6ranges3__45__cpo9iter_moveE:
	.zero		1
	.type		_ZN39_INTERNAL_90f312a6_4_k_cu_b6ce1e0f_37114cuda3std3__45__cpo5beginE,@object
	.size		_ZN39_INTERNAL_90f312a6_4_k_cu_b6ce1e0f_37114cuda3std3__45__cpo5beginE,(_ZN39_INTERNAL_90f312a6_4_k_cu_b6ce1e0f_37114cuda3std3__441_GLOBAL__N__90f312a6_4_k_cu_b6ce1e0f_37116ignoreE - _ZN39_INTERNAL_90f312a6_4_k_cu_b6ce1e0f_37114cuda3std3__45__cpo5beginE)
_ZN39_INTERNAL_90f312a6_4_k_cu_b6ce1e0f_37114cuda3std3__45__cpo5beginE:
	.zero		1
	.type		_ZN39_INTERNAL_90f312a6_4_k_cu_b6ce1e0f_37114cuda3std3__441_GLOBAL__N__90f312a6_4_k_cu_b6ce1e0f_37116ignoreE,@object
	.size		_ZN39_INTERNAL_90f312a6_4_k_cu_b6ce1e0f_37114cuda3std3__441_GLOBAL__N__90f312a6_4_k_cu_b6ce1e0f_37116ignoreE,(_ZN39_INTERNAL_90f312a6_4_k_cu_b6ce1e0f_37114cute7productE - _ZN39_INTERNAL_90f312a6_4_k_cu_b6ce1e0f_37114cuda3std3__441_GLOBAL__N__90f312a6_4_k_cu_b6ce1e0f_37116ignoreE)
_ZN39_INTERNAL_90f312a6_4_k_cu_b6ce1e0f_37114cuda3std3__441_GLOBAL__N__90f312a6_4_k_cu_b6ce1e0f_37116ignoreE:
	.zero		1
	.type		_ZN39_INTERNAL_90f312a6_4_k_cu_b6ce1e0f_37114cute7productE,@object
	.size		_ZN39_INTERNAL_90f312a6_4_k_cu_b6ce1e0f_37114cute7productE,(_ZN39_INTERNAL_90f312a6_4_k_cu_b6ce1e0f_37114cuda3std3__45__cpo3endE - _ZN39_INTERNAL_90f312a6_4_k_cu_b6ce1e0f_37114cute7productE)
_ZN39_INTERNAL_90f312a6_4_k_cu_b6ce1e0f_37114cute7productE:
	.zero		1
	.type		_ZN39_INTERNAL_90f312a6_4_k_cu_b6ce1e0f_37114cuda3std3__45__cpo3endE,@object
	.size		_ZN39_INTERNAL_90f312a6_4_k_cu_b6ce1e0f_37114cuda3std3__45__cpo3endE,(_ZN39_INTERNAL_90f312a6_4_k_cu_b6ce1e0f_37114cuda3std3__419piecewise_constructE - _ZN39_INTERNAL_90f312a6_4_k_cu_b6ce1e0f_37114cuda3std3__45__cpo3endE)
_ZN39_INTERNAL_90f312a6_4_k_cu_b6ce1e0f_37114cuda3std3__45__cpo3endE:
	.zero		1
	.type		_ZN39_INTERNAL_90f312a6_4_k_cu_b6ce1e0f_37114cuda3std3__419piecewise_constructE,@object
	.size		_ZN39_INTERNAL_90f312a6_4_k_cu_b6ce1e0f_37114cuda3std3__419piecewise_constructE,(_ZN39_INTERNAL_90f312a6_4_k_cu_b6ce1e0f_37114cuda3std3__45__cpo4cendE - _ZN39_INTERNAL_90f312a6_4_k_cu_b6ce1e0f_37114cuda3std3__419piecewise_constructE)
_ZN39_INTERNAL_90f312a6_4_k_cu_b6ce1e0f_37114cuda3std3__419piecewise_constructE:
	.zero		1
	.type		_ZN39_INTERNAL_90f312a6_4_k_cu_b6ce1e0f_37114cuda3std3__45__cpo4cendE,@object
	.size		_ZN39_INTERNAL_90f312a6_4_k_cu_b6ce1e0f_37114cuda3std3__45__cpo4cendE,(_ZN39_INTERNAL_90f312a6_4_k_cu_b6ce1e0f_37114cuda3std6ranges3__45__cpo4swapE - _ZN39_INTERNAL_90f312a6_4_k_cu_b6ce1e0f_37114cuda3std3__45__cpo4cendE)
_ZN39_INTERNAL_90f312a6_4_k_cu_b6ce1e0f_37114cuda3std3__45__cpo4cendE:
	.zero		1
	.type		_ZN39_INTERNAL_90f312a6_4_k_cu_b6ce1e0f_37114cuda3std6ranges3__45__cpo4swapE,@object
	.size		_ZN39_INTERNAL_90f312a6_4_k_cu_b6ce1e0f_37114cuda3std6ranges3__45__cpo4swapE,(.L_7 - _ZN39_INTERNAL_90f312a6_4_k_cu_b6ce1e0f_37114cuda3std6ranges3__45__cpo4swapE)
_ZN39_INTERNAL_90f312a6_4_k_cu_b6ce1e0f_37114cuda3std6ranges3__45__cpo4swapE:
	.zero		1
.L_7:


//--------------------- .nv.constant0._ZN7cutlass13device_kernelINS_4gemm6kernel13GemmUniversalIN4cute5tupleIJiiiiEEENS1_10collective13CollectiveMmaINS1_37MainloopSm90TmaGmmaWarpSpecializedFP8ILi3ENS5_IJNS4_1CILi2EEENSA_ILi1EEESC_EEENS1_32KernelTmaWarpSpecializedPingpongEEENS5_IJNSA_ILi64EEENSA_ILi256EEENSA_ILi128EEEEEENS_12float_e4m3_tENS5_IJlSC_lEEESK_SL_NS4_8TiledMMAINS4_8MMA_AtomIJNS4_4SM904GMMA31MMA_64x256x32_F32E4M3E4M3_SS_TNILNSP_7ScaleInE1ELSR_1EEEEEENS4_6LayoutINS5_IJSC_SC_SC_EEENS5_IJNSA_ILi0EEESW_SW_EEEEENS5_IJNS4_10UnderscoreESZ_SZ_EEEEENS4_13SM90_TMA_LOADENS4_14ComposedLayoutINS4_7SwizzleILi3ELi4ELi3EEENS4_18smem_ptr_flag_bitsILi8EEENSU_INS5_IJNSA_ILi8EEESI_EEENS5_IJSI_SC_EEEEEEEvNS4_8identityENS4_23SM90_TMA_LOAD_MULTICASTES1C_vS1D_EENS_8epilogue10collective6detail29Sm90TmaWarpSpecializedAdapterINS1H_15DefaultEpilogueISK_SL_SL_NS1G_6thread17LinearCombinationISK_Li1EffLNS1L_9ScaleType4KindE0ELNS_15FloatRoundStyleE2ESK_EENS1_15EpilogueDefaultEEEEEvvEEEEvNT_6ParamsE --------------------------
	.section	.nv.constant0._ZN7cutlass13device_kernelINS_4gemm6kernel13GemmUniversalIN4cute5tupleIJiiiiEEENS1_10collective13CollectiveMmaINS1_37MainloopSm90TmaGmmaWarpSpecializedFP8ILi3ENS5_IJNS4_1CILi2EEENSA_ILi1EEESC_EEENS1_32KernelTmaWarpSpecializedPingpongEEENS5_IJNSA_ILi64EEENSA_ILi256EEENSA_ILi128EEEEEENS_12float_e4m3_tENS5_IJlSC_lEEESK_SL_NS4_8TiledMMAINS4_8MMA_AtomIJNS4_4SM904GMMA31MMA_64x256x32_F32E4M3E4M3_SS_TNILNSP_7ScaleInE1ELSR_1EEEEEENS4_6LayoutINS5_IJSC_SC_SC_EEENS5_IJNSA_ILi0EEESW_SW_EEEEENS5_IJNS4_10UnderscoreESZ_SZ_EEEEENS4_13SM90_TMA_LOADENS4_14ComposedLayoutINS4_7SwizzleILi3ELi4ELi3EEENS4_18smem_ptr_flag_bitsILi8EEENSU_INS5_IJNSA_ILi8EEESI_EEENS5_IJSI_SC_EEEEEEEvNS4_8identityENS4_23SM90_TMA_LOAD_MULTICASTES1C_vS1D_EENS_8epilogue10collective6detail29Sm90TmaWarpSpecializedAdapterINS1H_15DefaultEpilogueISK_SL_SL_NS1G_6thread17LinearCombinationISK_Li1EffLNS1L_9ScaleType4KindE0ELNS_15FloatRoundStyleE2ESK_EENS1_15EpilogueDefaultEEEEEvvEEEEvNT_6ParamsE,"a",@progbits
	.sectionflags	@""
	.align	4
.nv.constant0._ZN7cutlass13device_kernelINS_4gemm6kernel13GemmUniversalIN4cute5tupleIJiiiiEEENS1_10collective13CollectiveMmaINS1_37MainloopSm90TmaGmmaWarpSpecializedFP8ILi3ENS5_IJNS4_1CILi2EEENSA_ILi1EEESC_EEENS1_32KernelTmaWarpSpecializedPingpongEEENS5_IJNSA_ILi64EEENSA_ILi256EEENSA_ILi128EEEEEENS_12float_e4m3_tENS5_IJlSC_lEEESK_SL_NS4_8TiledMMAINS4_8MMA_AtomIJNS4_4SM904GMMA31MMA_64x256x32_F32E4M3E4M3_SS_TNILNSP_7ScaleInE1ELSR_1EEEEEENS4_6LayoutINS5_IJSC_SC_SC_EEENS5_IJNSA_ILi0EEESW_SW_EEEEENS5_IJNS4_10UnderscoreESZ_SZ_EEEEENS4_13SM90_TMA_LOADENS4_14ComposedLayoutINS4_7SwizzleILi3ELi4ELi3EEENS4_18smem_ptr_flag_bitsILi8EEENSU_INS5_IJNSA_ILi8EEESI_EEENS5_IJSI_SC_EEEEEEEvNS4_8identityENS4_23SM90_TMA_LOAD_MULTICASTES1C_vS1D_EENS_8epilogue10collective6detail29Sm90TmaWarpSpecializedAdapterINS1H_15DefaultEpilogueISK_SL_SL_NS1G_6thread17LinearCombinationISK_Li1EffLNS1L_9ScaleType4KindE0ELNS_15FloatRoundStyleE2ESK_EENS1_15EpilogueDefaultEEEEEvvEEEEvNT_6ParamsE:
	.zero		1664


//--------------------- SYMBOLS --------------------------

	.type		.nv.reservedSmem.offset0,@object
	.size		.nv.reservedSmem.offset0,0x4
